//
// Generated by NVIDIA NVVM Compiler
//
// Compiler Build ID: CL-36424714
// Cuda compilation tools, release 13.0, V13.0.88
// Based on NVVM 20.0.0
//

.version 9.0
.target sm_100
.address_size 64

	// .globl	_Z4calcPfii
.func  (.param .align 16 .b8 func_retval0[16]) __internal_trig_reduction_slowpathd
(
	.param .b64 __internal_trig_reduction_slowpathd_param_0
)
;
.global .align 8 .b8 __cudart_i2opi_d[144] = {8, 93, 141, 31, 177, 95, 251, 107, 234, 146, 82, 138, 247, 57, 7, 61, 123, 241, 229, 235, 199, 186, 39, 117, 45, 234, 95, 158, 102, 63, 70, 79, 183, 9, 203, 39, 207, 126, 54, 109, 31, 109, 10, 90, 139, 17, 47, 239, 15, 152, 5, 222, 255, 151, 248, 31, 59, 40, 249, 189, 139, 95, 132, 156, 244, 57, 83, 131, 57, 214, 145, 57, 65, 126, 95, 180, 38, 112, 156, 233, 132, 68, 187, 46, 245, 53, 130, 232, 62, 167, 41, 177, 28, 235, 29, 254, 28, 146, 209, 9, 234, 46, 73, 6, 224, 210, 77, 66, 58, 110, 36, 183, 97, 197, 187, 222, 171, 99, 81, 254, 65, 144, 67, 60, 153, 149, 98, 219, 192, 221, 52, 245, 209, 87, 39, 252, 41, 21, 68, 78, 110, 131, 249, 162};
.global .align 16 .b8 __cudart_sin_cos_coeffs[128] = {70, 210, 176, 44, 241, 229, 90, 190, 146, 227, 172, 105, 227, 29, 199, 62, 161, 98, 219, 25, 160, 1, 42, 191, 24, 8, 17, 17, 17, 17, 129, 63, 84, 85, 85, 85, 85, 85, 197, 191, 0, 0, 0, 0, 0, 0, 0, 0, 0, 0, 0, 0, 0, 0, 0, 0, 100, 129, 253, 32, 131, 255, 168, 189, 40, 133, 239, 193, 167, 238, 33, 62, 217, 230, 6, 142, 79, 126, 146, 190, 233, 188, 221, 25, 160, 1, 250, 62, 71, 93, 193, 22, 108, 193, 86, 191, 81, 85, 85, 85, 85, 85, 165, 63, 0, 0, 0, 0, 0, 0, 224, 191, 0, 0, 0, 0, 0, 0, 240, 63};

.visible .entry _Z4calcPfii(
	.param .u64 .ptr .align 1 _Z4calcPfii_param_0,
	.param .u32 _Z4calcPfii_param_1,
	.param .u32 _Z4calcPfii_param_2
)
{
	.reg .pred 	%p<13>;
	.reg .b32 	%r<28>;
	.reg .b32 	%f<28>;
	.reg .b64 	%rd<9>;
	.reg .b64 	%fd<52>;

	ld.param.u64 	%rd1, [_Z4calcPfii_param_0];
	ld.param.u32 	%r12, [_Z4calcPfii_param_1];
	ld.param.u32 	%r13, [_Z4calcPfii_param_2];
	mov.u32 	%r14, %ctaid.x;
	mov.u32 	%r15, %ntid.x;
	mov.u32 	%r16, %tid.x;
	mad.lo.s32 	%r1, %r14, %r15, %r16;
	add.s32 	%r17, %r1, -1;
	cvt.rn.f32.s32 	%f13, %r17;
	add.s32 	%r18, %r12, -1;
	cvt.rn.f32.s32 	%f14, %r18;
	div.rn.f32 	%f15, %f13, %f14;
	cvt.f64.f32 	%fd7, %f15;
	mul.f64 	%fd1, %fd7, 0d401921FB53C8D4F1;
	abs.f64 	%fd2, %fd1;
	setp.neu.f64 	%p1, %fd2, 0d7FF0000000000000;
	@%p1 bra 	$L__BB0_2;
	mov.f64 	%fd13, 0d0000000000000000;
	mul.rn.f64 	%fd51, %fd1, %fd13;
	mov.b32 	%r25, 0;
	bra.uni 	$L__BB0_4;
$L__BB0_2:
	mul.f64 	%fd8, %fd1, 0d3FE45F306DC9C883;
	cvt.rni.s32.f64 	%r25, %fd8;
	cvt.rn.f64.s32 	%fd9, %r25;
	fma.rn.f64 	%fd10, %fd9, 0dBFF921FB54442D18, %fd1;
	fma.rn.f64 	%fd11, %fd9, 0dBC91A62633145C00, %fd10;
	fma.rn.f64 	%fd51, %fd9, 0dB97B839A252049C0, %fd11;
	setp.ltu.f64 	%p2, %fd2, 0d41E0000000000000;
	@%p2 bra 	$L__BB0_4;
	{ // callseq 0, 0
	.param .b64 param0;
	st.param.f64 	[param0], %fd1;
	.param .align 16 .b8 retval0[16];
	call.uni (retval0), 
	__internal_trig_reduction_slowpathd, 
	(
	param0
	);
	ld.param.f64 	%fd51, [retval0];
	ld.param.b32 	%r25, [retval0+8];
	} // callseq 0
$L__BB0_4:
	shl.b32 	%r21, %r25, 6;
	cvt.u64.u32 	%rd2, %r21;
	and.b64  	%rd3, %rd2, 64;
	mov.u64 	%rd4, __cudart_sin_cos_coeffs;
	add.s64 	%rd5, %rd4, %rd3;
	mul.rn.f64 	%fd14, %fd51, %fd51;
	and.b32  	%r22, %r25, 1;
	setp.eq.b32 	%p3, %r22, 1;
	selp.f64 	%fd15, 0dBDA8FF8320FD8164, 0d3DE5DB65F9785EBA, %p3;
	ld.global.nc.v2.f64 	{%fd16, %fd17}, [%rd5];
	fma.rn.f64 	%fd18, %fd15, %fd14, %fd16;
	fma.rn.f64 	%fd19, %fd18, %fd14, %fd17;
	ld.global.nc.v2.f64 	{%fd20, %fd21}, [%rd5+16];
	fma.rn.f64 	%fd22, %fd19, %fd14, %fd20;
	fma.rn.f64 	%fd23, %fd22, %fd14, %fd21;
	ld.global.nc.v2.f64 	{%fd24, %fd25}, [%rd5+32];
	fma.rn.f64 	%fd26, %fd23, %fd14, %fd24;
	fma.rn.f64 	%fd27, %fd26, %fd14, %fd25;
	fma.rn.f64 	%fd28, %fd27, %fd51, %fd51;
	fma.rn.f64 	%fd29, %fd27, %fd14, 0d3FF0000000000000;
	selp.f64 	%fd30, %fd29, %fd28, %p3;
	and.b32  	%r23, %r25, 2;
	setp.eq.s32 	%p4, %r23, 0;
	mov.f64 	%fd31, 0d0000000000000000;
	sub.f64 	%fd32, %fd31, %fd30;
	selp.f64 	%fd33, %fd30, %fd32, %p4;
	cvt.rn.f32.f64 	%f23, %fd33;
	setp.eq.s32 	%p5, %r1, 1;
	setp.eq.s32 	%p6, %r1, %r12;
	or.pred  	%p7, %p5, %p6;
	mov.f32 	%f27, 0f00000000;
	@%p7 bra 	$L__BB0_12;
	setp.lt.s32 	%p8, %r13, 1;
	mov.f32 	%f27, %f23;
	@%p8 bra 	$L__BB0_12;
	and.b32  	%r5, %r13, 3;
	setp.lt.u32 	%p9, %r13, 4;
	mov.f32 	%f27, %f23;
	@%p9 bra 	$L__BB0_9;
	and.b32  	%r24, %r13, 2147483644;
	neg.s32 	%r26, %r24;
	mov.f32 	%f27, %f23;
$L__BB0_8:
	cvt.f64.f32 	%fd34, %f27;
	mul.f64 	%fd35, %fd34, 0d3FFD1EB851EB851F;
	cvt.f64.f32 	%fd36, %f23;
	sub.f64 	%fd37, %fd35, %fd36;
	cvt.rn.f32.f64 	%f18, %fd37;
	cvt.f64.f32 	%fd38, %f18;
	mul.f64 	%fd39, %fd38, 0d3FFD1EB851EB851F;
	sub.f64 	%fd40, %fd39, %fd34;
	cvt.rn.f32.f64 	%f19, %fd40;
	cvt.f64.f32 	%fd41, %f19;
	mul.f64 	%fd42, %fd41, 0d3FFD1EB851EB851F;
	sub.f64 	%fd43, %fd42, %fd38;
	cvt.rn.f32.f64 	%f23, %fd43;
	cvt.f64.f32 	%fd44, %f23;
	mul.f64 	%fd45, %fd44, 0d3FFD1EB851EB851F;
	sub.f64 	%fd46, %fd45, %fd41;
	cvt.rn.f32.f64 	%f27, %fd46;
	add.s32 	%r26, %r26, 4;
	setp.ne.s32 	%p10, %r26, 0;
	@%p10 bra 	$L__BB0_8;
$L__BB0_9:
	setp.eq.s32 	%p11, %r5, 0;
	@%p11 bra 	$L__BB0_12;
	neg.s32 	%r27, %r5;
$L__BB0_11:
	.pragma "nounroll";
	mov.f32 	%f10, %f27;
	cvt.f64.f32 	%fd47, %f10;
	mul.f64 	%fd48, %fd47, 0d3FFD1EB851EB851F;
	cvt.f64.f32 	%fd49, %f23;
	sub.f64 	%fd50, %fd48, %fd49;
	cvt.rn.f32.f64 	%f27, %fd50;
	add.s32 	%r27, %r27, 1;
	setp.ne.s32 	%p12, %r27, 0;
	mov.f32 	%f23, %f10;
	@%p12 bra 	$L__BB0_11;
$L__BB0_12:
	cvta.to.global.u64 	%rd6, %rd1;
	mul.wide.s32 	%rd7, %r1, 4;
	add.s64 	%rd8, %rd6, %rd7;
	st.global.f32 	[%rd8], %f27;
	ret;

}
.func  (.param .align 16 .b8 func_retval0[16]) __internal_trig_reduction_slowpathd(
	.param .b64 __internal_trig_reduction_slowpathd_param_0
)
{
	.local .align 8 .b8 	__local_depot1[40];
	.reg .b64 	%SP;
	.reg .b64 	%SPL;
	.reg .pred 	%p<10>;
	.reg .b32 	%r<47>;
	.reg .b64 	%rd<74>;
	.reg .b64 	%fd<5>;

	mov.u64 	%SPL, __local_depot1;
	ld.param.f64 	%fd4, [__internal_trig_reduction_slowpathd_param_0];
	add.u64 	%rd1, %SPL, 0;
	{
	.reg .b32 %temp; 
	mov.b64 	{%temp, %r1}, %fd4;
	}
	shr.u32 	%r2, %r1, 20;
	and.b32  	%r3, %r2, 2047;
	setp.eq.s32 	%p1, %r3, 2047;
	mov.b32 	%r46, 0;
	@%p1 bra 	$L__BB1_9;
	add.s32 	%r20, %r3, -1024;
	mov.b64 	%rd20, %fd4;
	shl.b64 	%rd2, %rd20, 11;
	shr.u32 	%r4, %r20, 6;
	sub.s32 	%r45, 15, %r4;
	sub.s32 	%r21, 19, %r4;
	setp.lt.u32 	%p2, %r20, 128;
	selp.b32 	%r6, 18, %r21, %p2;
	setp.ge.s32 	%p3, %r45, %r6;
	mov.b64 	%rd70, 0;
	@%p3 bra 	$L__BB1_4;
	add.s32 	%r23, %r6, %r4;
	neg.s32 	%r43, %r23;
	or.b64  	%rd3, %rd2, -9223372036854775808;
	mov.b64 	%rd70, 0;
	mov.b32 	%r42, 0;
	mov.u64 	%rd25, __cudart_i2opi_d;
	mov.u32 	%r44, %r45;
$L__BB1_3:
	.pragma "nounroll";
	mul.wide.s32 	%rd22, %r42, 8;
	add.s64 	%rd23, %rd1, %rd22;
	mul.wide.s32 	%rd24, %r44, 8;
	add.s64 	%rd26, %rd25, %rd24;
	ld.global.nc.u64 	%rd27, [%rd26];
	{
	.reg .u32 %r0, %r1, %r2, %r3, %alo, %ahi, %blo, %bhi, %clo, %chi;
	mov.b64 	{%alo,%ahi}, %rd27;
	mov.b64 	{%blo,%bhi}, %rd3;
	mov.b64 	{%clo,%chi}, %rd70;
	mad.lo.cc.u32 	%r0, %alo, %blo, %clo;
	madc.hi.cc.u32 	%r1, %alo, %blo, %chi;
	madc.hi.u32 	%r2, %alo, %bhi, 0;
	mad.lo.cc.u32 	%r1, %alo, %bhi, %r1;
	madc.hi.cc.u32 	%r2, %ahi, %blo, %r2;
	madc.hi.u32 	%r3, %ahi, %bhi, 0;
	mad.lo.cc.u32 	%r1, %ahi, %blo, %r1;
	madc.lo.cc.u32 	%r2, %ahi, %bhi, %r2;
	addc.u32 	%r3, %r3, 0;
	mov.b64 	%rd28, {%r0,%r1};
	mov.b64 	%rd70, {%r2,%r3};
	}
	st.local.u64 	[%rd23], %rd28;
	add.s32 	%r44, %r44, 1;
	add.s32 	%r43, %r43, 1;
	add.s32 	%r42, %r42, 1;
	setp.ne.s32 	%p4, %r43, -15;
	mov.u32 	%r45, %r6;
	@%p4 bra 	$L__BB1_3;
$L__BB1_4:
	cvt.s64.s32 	%rd29, %r45;
	cvt.u64.u32 	%rd30, %r4;
	add.s64 	%rd31, %rd30, %rd29;
	shl.b64 	%rd32, %rd31, 3;
	add.s64 	%rd33, %rd1, %rd32;
	st.local.u64 	[%rd33+-120], %rd70;
	and.b32  	%r15, %r2, 63;
	ld.local.u64 	%rd72, [%rd1+16];
	ld.local.u64 	%rd71, [%rd1+24];
	setp.eq.s32 	%p5, %r15, 0;
	@%p5 bra 	$L__BB1_6;
	shl.b64 	%rd34, %rd71, %r15;
	shr.u64 	%rd35, %rd72, 1;
	xor.b32  	%r24, %r15, 63;
	shr.u64 	%rd36, %rd35, %r24;
	or.b64  	%rd71, %rd34, %rd36;
	ld.local.u64 	%rd37, [%rd1+8];
	shl.b64 	%rd38, %rd72, %r15;
	shr.u64 	%rd39, %rd37, 1;
	shr.u64 	%rd40, %rd39, %r24;
	or.b64  	%rd72, %rd38, %rd40;
$L__BB1_6:
	and.b32  	%r25, %r1, -2147483648;
	shr.u64 	%rd41, %rd71, 62;
	cvt.u32.u64 	%r26, %rd41;
	mov.b64 	{%r27, %r28}, %rd71;
	mov.b64 	{%r29, %r30}, %rd72;
	shf.l.wrap.b32 	%r31, %r30, %r27, 2;
	shf.l.wrap.b32 	%r32, %r27, %r28, 2;
	mov.b64 	%rd42, {%r31, %r32};
	shl.b64 	%rd43, %rd72, 2;
	shr.u64 	%rd44, %rd42, 63;
	cvt.u32.u64 	%r33, %rd44;
	add.s32 	%r34, %r33, %r26;
	setp.eq.s32 	%p6, %r25, 0;
	neg.s32 	%r35, %r34;
	selp.b32 	%r46, %r34, %r35, %p6;
	setp.gt.s64 	%p7, %rd42, -1;
	mov.b64 	%rd45, 0;
	{
	.reg .u32 %r0, %r1, %r2, %r3, %a0, %a1, %a2, %a3, %b0, %b1, %b2, %b3;
	mov.b64 	{%a0,%a1}, %rd45;
	mov.b64 	{%a2,%a3}, %rd45;
	mov.b64 	{%b0,%b1}, %rd43;
	mov.b64 	{%b2,%b3}, %rd42;
	sub.cc.u32 	%r0, %a0, %b0;
	subc.cc.u32 	%r1, %a1, %b1;
	subc.cc.u32 	%r2, %a2, %b2;
	subc.u32 	%r3, %a3, %b3;
	mov.b64 	%rd46, {%r0,%r1};
	mov.b64 	%rd47, {%r2,%r3};
	}
	xor.b32  	%r36, %r25, -2147483648;
	selp.b64 	%rd73, %rd42, %rd47, %p7;
	selp.b64 	%rd14, %rd43, %rd46, %p7;
	selp.b32 	%r17, %r25, %r36, %p7;
	clz.b64 	%r37, %rd73;
	cvt.u64.u32 	%rd15, %r37;
	setp.eq.s32 	%p8, %r37, 0;
	@%p8 bra 	$L__BB1_8;
	cvt.u32.u64 	%r38, %rd15;
	and.b32  	%r39, %r38, 63;
	shl.b64 	%rd48, %rd73, %r39;
	shr.u64 	%rd49, %rd14, 1;
	not.b32 	%r40, %r38;
	and.b32  	%r41, %r40, 63;
	shr.u64 	%rd50, %rd49, %r41;
	or.b64  	%rd73, %rd48, %rd50;
$L__BB1_8:
	mov.b64 	%rd51, -3958705157555305931;
	{
	.reg .u32 %r0, %r1, %r2, %r3, %alo, %ahi, %blo, %bhi;
	mov.b64 	{%alo,%ahi}, %rd73;
	mov.b64 	{%blo,%bhi}, %rd51;
	mul.lo.u32 	%r0, %alo, %blo;
	mul.hi.u32 	%r1, %alo, %blo;
	mad.lo.cc.u32 	%r1, %alo, %bhi, %r1;
	madc.hi.u32 	%r2, %alo, %bhi, 0;
	mad.lo.cc.u32 	%r1, %ahi, %blo, %r1;
	madc.hi.cc.u32 	%r2, %ahi, %blo, %r2;
	madc.hi.u32 	%r3, %ahi, %bhi, 0;
	mad.lo.cc.u32 	%r2, %ahi, %bhi, %r2;
	addc.u32 	%r3, %r3, 0;
	mov.b64 	%rd52, {%r0,%r1};
	mov.b64 	%rd53, {%r2,%r3};
	}
	setp.gt.s64 	%p9, %rd53, 0;
	{
	.reg .u32 %r0, %r1, %r2, %r3, %a0, %a1, %a2, %a3, %b0, %b1, %b2, %b3;
	mov.b64 	{%a0,%a1}, %rd52;
	mov.b64 	{%a2,%a3}, %rd53;
	mov.b64 	{%b0,%b1}, %rd52;
	mov.b64 	{%b2,%b3}, %rd53;
	add.cc.u32 	%r0, %a0, %b0;
	addc.cc.u32 	%r1, %a1, %b1;
	addc.cc.u32 	%r2, %a2, %b2;
	addc.u32 	%r3, %a3, %b3;
	mov.b64 	%rd54, {%r0,%r1};
	mov.b64 	%rd55, {%r2,%r3};
	}
	selp.b64 	%rd56, %rd55, %rd53, %p9;
	selp.s64 	%rd57, -1, 0, %p9;
	sub.s64 	%rd58, %rd57, %rd15;
	cvt.u64.u32 	%rd59, %r17;
	shl.b64 	%rd60, %rd59, 32;
	add.s64 	%rd61, %rd56, 1;
	shr.u64 	%rd62, %rd61, 10;
	add.s64 	%rd63, %rd62, 1;
	shr.u64 	%rd64, %rd63, 1;
	shl.b64 	%rd65, %rd58, 52;
	add.s64 	%rd66, %rd65, %rd64;
	add.s64 	%rd67, %rd66, 4602678819172646912;
	or.b64  	%rd68, %rd67, %rd60;
	mov.b64 	%fd4, %rd68;
$L__BB1_9:
	st.param.f64 	[func_retval0], %fd4;
	st.param.b32 	[func_retval0+8], %r46;
	ret;

}


// ===== COMPILED SASS (sm_100) =====

	.target	sm_100

	.elftype	@"ET_EXEC"


//--------------------- .note.nv.tkinfo           --------------------------
	.section	.note.nv.tkinfo,"",@"SHT_NOTE"
	.sectionflags	@"SHF_NOTE_NV_TKINFO"
	.tkinfo
        /*0018*/ 	.word	0x00000002
        /*0030*/ 	.string	""
        /*0030*/ 	.string	"ptxas"
        /*0030*/ 	.string	"Cuda compilation tools, release 13.0, V13.0.88"
        /*0030*/ 	.string	"Build cuda_13.0.r13.0/compiler.36424714_0"
        /*0030*/ 	.string	"-arch sm_100 -m 64 "



//--------------------- .note.nv.cuinfo           --------------------------
	.section	.note.nv.cuinfo,"",@"SHT_NOTE"
	.sectionflags	@"SHF_NOTE_NV_CUINFO"
        /*0018*/ 	.short	0x0002
        /*001a*/ 	.short	0x0064
        /*001c*/ 	.short	0x0082
	.zero		2


//--------------------- .nv.info                  --------------------------
	.section	.nv.info,"",@"SHT_CUDA_INFO"
	.align	4


	//----- nvinfo : EIATTR_REGCOUNT
	.align		4
        /*0000*/ 	.byte	0x04, 0x2f
        /*0002*/ 	.short	(.L_3 - .L_2)
	.align		4
.L_2:
        /*0004*/ 	.word	index@(_Z4calcPfii)
        /*0008*/ 	.word	0x0000001c


	//----- nvinfo : EIATTR_FRAME_SIZE
	.align		4
.L_3:
        /*000c*/ 	.byte	0x04, 0x11
        /*000e*/ 	.short	(.L_5 - .L_4)
	.align		4
.L_4:
        /*0010*/ 	.word	index@($_Z4calcPfii$__internal_trig_reduction_slowpathd)
        /*0014*/ 	.word	0x00000028


	//----- nvinfo : EIATTR_FRAME_SIZE
	.align		4
.L_5:
        /*0018*/ 	.byte	0x04, 0x11
        /*001a*/ 	.short	(.L_7 - .L_6)
	.align		4
.L_6:
        /*001c*/ 	.word	index@($__internal_0_$__cuda_sm3x_div_rn_noftz_f32_slowpath)
        /*0020*/ 	.word	0x00000028


	//----- nvinfo : EIATTR_FRAME_SIZE
	.align		4
.L_7:
        /*0024*/ 	.byte	0x04, 0x11
        /*0026*/ 	.short	(.L_9 - .L_8)
	.align		4
.L_8:
        /*0028*/ 	.word	index@(_Z4calcPfii)
        /*002c*/ 	.word	0x00000028


	//----- nvinfo : EIATTR_MIN_STACK_SIZE
	.align		4
.L_9:
        /*0030*/ 	.byte	0x04, 0x12
        /*0032*/ 	.short	(.L_11 - .L_10)
	.align		4
.L_10:
        /*0034*/ 	.word	index@(_Z4calcPfii)
        /*0038*/ 	.word	0x00000028
.L_11:


//--------------------- .nv.compat                --------------------------
	.section	.nv.compat,"",@"SHT_CUDA_COMPAT_INFO"
	.align	4
        /*0000*/ 	.byte	0x02, 0x09, 0x00, 0x00, 0x02, 0x02, 0x01, 0x00, 0x02, 0x05, 0x05, 0x00, 0x03, 0x07, 0x01, 0x01
        /*0010*/ 	.byte	0x02, 0x03, 0x00, 0x00, 0x02, 0x06, 0x01, 0x00, 0x04, 0x0b, 0x08, 0x00, 0x01, 0x00, 0x00, 0x00
        /*0020*/ 	.byte	0x00, 0x00, 0x00, 0x00


//--------------------- .nv.info._Z4calcPfii      --------------------------
	.section	.nv.info._Z4calcPfii,"",@"SHT_CUDA_INFO"
	.sectionflags	@""
	.align	4


	//----- nvinfo : EIATTR_CUDA_API_VERSION
	.align		4
        /*0000*/ 	.byte	0x04, 0x37
        /*0002*/ 	.short	(.L_13 - .L_12)
.L_12:
        /*0004*/ 	.word	0x00000082


	//----- nvinfo : EIATTR_KPARAM_INFO
	.align		4
.L_13:
        /*0008*/ 	.byte	0x04, 0x17
        /*000a*/ 	.short	(.L_15 - .L_14)
.L_14:
        /*000c*/ 	.word	0x00000000
        /*0010*/ 	.short	0x0002
        /*0012*/ 	.short	0x000c
        /*0014*/ 	.byte	0x00, 0xf0, 0x11, 0x00


	//----- nvinfo : EIATTR_KPARAM_INFO
	.align		4
.L_15:
        /*0018*/ 	.byte	0x04, 0x17
        /*001a*/ 	.short	(.L_17 - .L_16)
.L_16:
        /*001c*/ 	.word	0x00000000
        /*0020*/ 	.short	0x0001
        /*0022*/ 	.short	0x0008
        /*0024*/ 	.byte	0x00, 0xf0, 0x11, 0x00


	//----- nvinfo : EIATTR_KPARAM_INFO
	.align		4
.L_17:
        /*0028*/ 	.byte	0x04, 0x17
        /*002a*/ 	.short	(.L_19 - .L_18)
.L_18:
        /*002c*/ 	.word	0x00000000
        /*0030*/ 	.short	0x0000
        /*0032*/ 	.short	0x0000
        /*0034*/ 	.byte	0x00, 0xf5, 0x21, 0x00


	//----- nvinfo : EIATTR_SPARSE_MMA_MASK
	.align		4
.L_19:
        /*0038*/ 	.byte	0x03, 0x50
        /*003a*/ 	.short	0x0000


	//----- nvinfo : EIATTR_MAXREG_COUNT
	.align		4
        /*003c*/ 	.byte	0x03, 0x1b
        /*003e*/ 	.short	0x00ff


	//----- nvinfo : EIATTR_MERCURY_ISA_VERSION
	.align		4
        /*0040*/ 	.byte	0x03, 0x5f
        /*0042*/ 	.short	0x0101


	//----- nvinfo : EIATTR_VRC_CTA_INIT_COUNT
	.align		4
        /*0044*/ 	.byte	0x02, 0x4a
	.zero		1
	.zero		1


	//----- nvinfo : EIATTR_EXIT_INSTR_OFFSETS
	.align		4
        /*0048*/ 	.byte	0x04, 0x1c
        /*004a*/ 	.short	(.L_21 - .L_20)


	//   ....[0]....
.L_20:
        /*004c*/ 	.word	0x00000e60


	//----- nvinfo : EIATTR_CRS_STACK_SIZE
	.align		4
.L_21:
        /*0050*/ 	.byte	0x04, 0x1e
        /*0052*/ 	.short	(.L_23 - .L_22)
.L_22:
        /*0054*/ 	.word	0x00000000


	//----- nvinfo : EIATTR_CBANK_PARAM_SIZE
	.align		4
.L_23:
        /*0058*/ 	.byte	0x03, 0x19
        /*005a*/ 	.short	0x0010


	//----- nvinfo : EIATTR_PARAM_CBANK
	.align		4
        /*005c*/ 	.byte	0x04, 0x0a
        /*005e*/ 	.short	(.L_25 - .L_24)
	.align		4
.L_24:
        /*0060*/ 	.word	index@(.nv.constant0._Z4calcPfii)
        /*0064*/ 	.short	0x0380
        /*0066*/ 	.short	0x0010


	//----- nvinfo : EIATTR_SW_WAR
	.align		4
.L_25:
        /*0068*/ 	.byte	0x04, 0x36
        /*006a*/ 	.short	(.L_27 - .L_26)
.L_26:
        /*006c*/ 	.word	0x00000008
.L_27:


//--------------------- .nv.callgraph             --------------------------
	.section	.nv.callgraph,"",@"SHT_CUDA_CALLGRAPH"
	.align	4
	.sectionentsize	8
	.align		4
        /*0000*/ 	.word	0x00000000
	.align		4
        /*0004*/ 	.word	0xffffffff
	.align		4
        /*0008*/ 	.word	0x00000000
	.align		4
        /*000c*/ 	.word	0xfffffffe
	.align		4
        /*0010*/ 	.word	0x00000000
	.align		4
        /*0014*/ 	.word	0xfffffffd
	.align		4
        /*0018*/ 	.word	0x00000000
	.align		4
        /*001c*/ 	.word	0xfffffffc


//--------------------- .nv.constant4             --------------------------
	.section	.nv.constant4,"a",@progbits
	.align	8
	.align		8
.nv.constant4:
        /*0000*/ 	.dword	__cudart_i2opi_d
	.align		8
        /*0008*/ 	.dword	__cudart_sin_cos_coeffs


//--------------------- .text._Z4calcPfii         --------------------------
	.section	.text._Z4calcPfii,"ax",@progbits
	.align	128
        .global         _Z4calcPfii
        .type           _Z4calcPfii,@function
        .size           _Z4calcPfii,(.L_x_32 - _Z4calcPfii)
        .other          _Z4calcPfii,@"STO_CUDA_ENTRY STV_DEFAULT"
_Z4calcPfii:
.text._Z4calcPfii:
[----:B------:R-:W0:Y:S01]  /*0000*/  LDC R1, c[0x0][0x37c] ;  /* 0x0000df00ff017b82 */ /* 0x000e220000000800 */
[----:B------:R-:W1:Y:S01]  /*0010*/  S2R R5, SR_TID.X ;  /* 0x0000000000057919 */ /* 0x000e620000002100 */
[----:B------:R-:W2:Y:S06]  /*0020*/  LDCU UR4, c[0x0][0x388] ;  /* 0x00007100ff0477ac */ /* 0x000eac0008000800 */
[----:B------:R-:W1:Y:S01]  /*0030*/  S2UR UR5, SR_CTAID.X ;  /* 0x00000000000579c3 */ /* 0x000e620000002500 */
[----:B------:R-:W-:Y:S01]  /*0040*/  BSSY.RECONVERGENT B0, `(.L_x_0) ;  /* 0x0000013000007945 */ /* 0x000fe20003800200 */
[----:B0-----:R-:W-:-:S06]  /*0050*/  VIADD R1, R1, 0xffffffd8 ;  /* 0xffffffd801017836 */ /* 0x001fcc0000000000 */
[----:B------:R-:W1:Y:S01]  /*0060*/  LDC R10, c[0x0][0x360] ;  /* 0x0000d800ff0a7b82 */ /* 0x000e620000000800 */
[----:B--2---:R-:W-:-:S06]  /*0070*/  UIADD3 UR4, UPT, UPT, UR4, -0x1, URZ ;  /* 0xffffffff04047890 */ /* 0x004fcc000fffe0ff */
[----:B------:R-:W-:-:S04]  /*0080*/  I2FP.F32.S32 R3, UR4 ;  /* 0x0000000400037c45 */ /* 0x000fc80008201400 */
[----:B------:R-:W0:Y:S01]  /*0090*/  MUFU.RCP R2, R3 ;  /* 0x0000000300027308 */ /* 0x000e220000001000 */
[----:B-1----:R-:W-:-:S04]  /*00a0*/  IMAD R10, R10, UR5, R5 ;  /* 0x000000050a0a7c24 */ /* 0x002fc8000f8e0205 */
[----:B------:R-:W-:-:S05]  /*00b0*/  VIADD R0, R10, 0xffffffff ;  /* 0xffffffff0a007836 */ /* 0x000fca0000000000 */
[----:B------:R-:W-:Y:S01]  /*00c0*/  I2FP.F32.S32 R0, R0 ;  /* 0x0000000000007245 */ /* 0x000fe20000201400 */
[----:B0-----:R-:W-:-:S03]  /*00d0*/  FFMA R5, -R3, R2, 1 ;  /* 0x3f80000003057423 */ /* 0x001fc60000000102 */
[----:B------:R-:W0:Y:S01]  /*00e0*/  FCHK P0, R0, R3 ;  /* 0x0000000300007302 */ /* 0x000e220000000000 */
[----:B------:R-:W-:-:S04]  /*00f0*/  FFMA R5, R2, R5, R2 ;  /* 0x0000000502057223 */ /* 0x000fc80000000002 */
[----:B------:R-:W-:-:S04]  /*0100*/  FFMA R2, R0, R5, RZ ;  /* 0x0000000500027223 */ /* 0x000fc800000000ff */
[----:B------:R-:W-:-:S04]  /*0110*/  FFMA R4, -R3, R2, R0 ;  /* 0x0000000203047223 */ /* 0x000fc80000000100 */
[----:B------:R-:W-:Y:S01]  /*0120*/  FFMA R4, R5, R4, R2 ;  /* 0x0000000405047223 */ /* 0x000fe20000000002 */
[----:B0-----:R-:W-:Y:S06]  /*0130*/  @!P0 BRA `(.L_x_1) ;  /* 0x00000000000c8947 */ /* 0x001fec0003800000 */
[----:B------:R-:W-:-:S07]  /*0140*/  MOV R2, 0x160 ;  /* 0x0000016000027802 */ /* 0x000fce0000000f00 */
[----:B------:R-:W-:Y:S05]  /*0150*/  CALL.REL.NOINC `($__internal_0_$__cuda_sm3x_div_rn_noftz_f32_slowpath) ;  /* 0x0000000c00447944 */ /* 0x000fea0003c00000 */
[----:B------:R-:W-:-:S07]  /*0160*/  IMAD.MOV.U32 R4, RZ, RZ, R0 ;  /* 0x000000ffff047224 */ /* 0x000fce00078e0000 */
.L_x_1:
[----:B------:R-:W-:Y:S05]  /*0170*/  BSYNC.RECONVERGENT B0 ;  /* 0x0000000000007941 */ /* 0x000fea0003800200 */
.L_x_0:
[----:B------:R-:W0:Y:S01]  /*0180*/  F2F.F64.F32 R16, R4 ;  /* 0x0000000400107310 */ /* 0x000e220000201800 */
[----:B------:R-:W-:Y:S01]  /*0190*/  UMOV UR4, 0x53c8d4f1 ;  /* 0x53c8d4f100047882 */ /* 0x000fe20000000000 */
[----:B------:R-:W-:Y:S01]  /*01a0*/  UMOV UR5, 0x401921fb ;  /* 0x401921fb00057882 */ /* 0x000fe20000000000 */
[----:B------:R-:W1:Y:S01]  /*01b0*/  LDCU.64 UR6, c[0x0][0x358] ;  /* 0x00006b00ff0677ac */ /* 0x000e620008000a00 */
[----:B------:R-:W-:Y:S01]  /*01c0*/  BSSY.RECONVERGENT B0, `(.L_x_2) ;  /* 0x0000018000007945 */ /* 0x000fe20003800200 */
[----:B0-----:R-:W-:-:S08]  /*01d0*/  DMUL R16, R16, UR4 ;  /* 0x0000000410107c28 */ /* 0x001fd00008000000 */
[----:B------:R-:W-:-:S14]  /*01e0*/  DSETP.NEU.AND P0, PT, |R16|, +INF , PT ;  /* 0x7ff000001000742a */ /* 0x000fdc0003f0d200 */
[----:B------:R-:W-:Y:S01]  /*01f0*/  @!P0 DMUL R2, RZ, R16 ;  /* 0x00000010ff028228 */ /* 0x000fe20000000000 */
[----:B------:R-:W-:Y:S01]  /*0200*/  @!P0 IMAD.MOV.U32 R0, RZ, RZ, RZ ;  /* 0x000000ffff008224 */ /* 0x000fe200078e00ff */
[----:B-1----:R-:W-:Y:S09]  /*0210*/  @!P0 BRA `(.L_x_3) ;  /* 0x0000000000488947 */ /* 0x002ff20003800000 */
[----:B------:R-:W-:Y:S01]  /*0220*/  UMOV UR4, 0x6dc9c883 ;  /* 0x6dc9c88300047882 */ /* 0x000fe20000000000 */
[----:B------:R-:W-:Y:S01]  /*0230*/  UMOV UR5, 0x3fe45f30 ;  /* 0x3fe45f3000057882 */ /* 0x000fe20000000000 */
[C---:B------:R-:W-:Y:S02]  /*0240*/  DSETP.GE.AND P0, PT, |R16|.reuse, 2.14748364800000000000e+09, PT ;  /* 0x41e000001000742a */ /* 0x040fe40003f06200 */
[----:B------:R-:W-:Y:S01]  /*0250*/  DMUL R4, R16, UR4 ;  /* 0x0000000410047c28 */ /* 0x000fe20008000000 */
[----:B------:R-:W-:Y:S01]  /*0260*/  UMOV UR4, 0x54442d18 ;  /* 0x54442d1800047882 */ /* 0x000fe20000000000 */
[----:B------:R-:W-:-:S04]  /*0270*/  UMOV UR5, 0x3ff921fb ;  /* 0x3ff921fb00057882 */ /* 0x000fc80000000000 */
[----:B------:R-:W0:Y:S08]  /*0280*/  F2I.F64 R0, R4 ;  /* 0x0000000400007311 */ /* 0x000e300000301100 */
[----:B0-----:R-:W0:Y:S02]  /*0290*/  I2F.F64 R2, R0 ;  /* 0x0000000000027312 */ /* 0x001e240000201c00 */
[----:B0-----:R-:W-:Y:S01]  /*02a0*/  DFMA R6, R2, -UR4, R16 ;  /* 0x8000000402067c2b */ /* 0x001fe20008000010 */
[----:B------:R-:W-:Y:S01]  /*02b0*/  UMOV UR4, 0x33145c00 ;  /* 0x33145c0000047882 */ /* 0x000fe20000000000 */
[----:B------:R-:W-:-:S06]  /*02c0*/  UMOV UR5, 0x3c91a626 ;  /* 0x3c91a62600057882 */ /* 0x000fcc0000000000 */
[----:B------:R-:W-:Y:S01]  /*02d0*/  DFMA R6, R2, -UR4, R6 ;  /* 0x8000000402067c2b */ /* 0x000fe20008000006 */
[----:B------:R-:W-:Y:S01]  /*02e0*/  UMOV UR4, 0x252049c0 ;  /* 0x252049c000047882 */ /* 0x000fe20000000000 */
[----:B------:R-:W-:-:S06]  /*02f0*/  UMOV UR5, 0x397b839a ;  /* 0x397b839a00057882 */ /* 0x000fcc0000000000 */
[----:B------:R-:W-:Y:S01]  /*0300*/  DFMA R2, R2, -UR4, R6 ;  /* 0x8000000402027c2b */ /* 0x000fe20008000006 */
[----:B------:R-:W-:Y:S10]  /*0310*/  @!P0 BRA `(.L_x_3) ;  /* 0x0000000000088947 */ /* 0x000ff40003800000 */
[----:B------:R-:W-:-:S07]  /*0320*/  MOV R12, 0x340 ;  /* 0x00000340000c7802 */ /* 0x000fce0000000f00 */
[----:B------:R-:W-:Y:S05]  /*0330*/  CALL.REL.NOINC `($_Z4calcPfii$__internal_trig_reduction_slowpathd) ;  /* 0x00000010006c7944 */ /* 0x000fea0003c00000 */
.L_x_3:
[----:B------:R-:W-:Y:S05]  /*0340*/  BSYNC.RECONVERGENT B0 ;  /* 0x0000000000007941 */ /* 0x000fea0003800200 */
.L_x_2:
[----:B------:R-:W0:Y:S01]  /*0350*/  LDCU.64 UR4, c[0x4][0x8] ;  /* 0x01000100ff0477ac */ /* 0x000e220008000a00 */
[----:B------:R-:W-:-:S05]  /*0360*/  IMAD.SHL.U32 R4, R0, 0x40, RZ ;  /* 0x0000004000047824 */ /* 0x000fca00078e00ff */
[----:B------:R-:W-:-:S04]  /*0370*/  LOP3.LUT R4, R4, 0x40, RZ, 0xc0, !PT ;  /* 0x0000004004047812 */ /* 0x000fc800078ec0ff */
[----:B0-----:R-:W-:Y:S02]  /*0380*/  IADD3 R20, P0, PT, R4, UR4, RZ ;  /* 0x0000000404147c10 */ /* 0x001fe4000ff1e0ff */
[----:B------:R-:W-:Y:S01]  /*0390*/  LOP3.LUT R8, R0, 0x1, RZ, 0xc0, !PT ;  /* 0x0000000100087812 */ /* 0x000fe200078ec0ff */
[----:B------:R-:W-:Y:S01]  /*03a0*/  IMAD.MOV.U32 R22, RZ, RZ, 0x20fd8164 ;  /* 0x20fd8164ff167424 */ /* 0x000fe200078e00ff */
[----:B------:R-:W0:Y:S01]  /*03b0*/  LDCU UR4, c[0x0][0x388] ;  /* 0x00007100ff0477ac */ /* 0x000e220008000800 */
[----:B------:R-:W-:-:S05]  /*03c0*/  IMAD.X R21, RZ, RZ, UR5, P0 ;  /* 0x00000005ff157e24 */ /* 0x000fca00080e06ff */
[----:B------:R-:W2:Y:S04]  /*03d0*/  LDG.E.128.CONSTANT R16, desc[UR6][R20.64] ;  /* 0x0000000614107981 */ /* 0x000ea8000c1e9d00 */
[----:B------:R-:W3:Y:S04]  /*03e0*/  LDG.E.128.CONSTANT R12, desc[UR6][R20.64+0x10] ;  /* 0x00001006140c7981 */ /* 0x000ee8000c1e9d00 */
[----:B------:R-:W4:Y:S01]  /*03f0*/  LDG.E.128.CONSTANT R4, desc[UR6][R20.64+0x20] ;  /* 0x0000200614047981 */ /* 0x000f22000c1e9d00 */
[----:B------:R-:W-:Y:S01]  /*0400*/  IMAD.MOV.U32 R11, RZ, RZ, 0x3da8ff83 ;  /* 0x3da8ff83ff0b7424 */ /* 0x000fe200078e00ff */
[----:B------:R-:W-:Y:S01]  /*0410*/  ISETP.NE.U32.AND P0, PT, R8, 0x1, PT ;  /* 0x000000010800780c */ /* 0x000fe20003f05070 */
[----:B------:R-:W-:Y:S01]  /*0420*/  DMUL R8, R2, R2 ;  /* 0x0000000202087228 */ /* 0x000fe20000000000 */
[----:B------:R-:W-:Y:S01]  /*0430*/  LOP3.LUT P1, RZ, R0, 0x2, RZ, 0xc0, !PT ;  /* 0x0000000200ff7812 */ /* 0x000fe2000782c0ff */
[----:B------:R-:W-:Y:S01]  /*0440*/  BSSY.RECONVERGENT B0, `(.L_x_4) ;  /* 0x000009e000007945 */ /* 0x000fe20003800200 */
[----:B------:R-:W-:-:S02]  /*0450*/  FSEL R22, R22, -8.06006814911005101289e+34, !P0 ;  /* 0xf9785eba16167808 */ /* 0x000fc40004000000 */
[----:B------:R-:W-:-:S06]  /*0460*/  FSEL R23, -R11, 0.11223486810922622681, !P0 ;  /* 0x3de5db650b177808 */ /* 0x000fcc0004000100 */
[----:B--2---:R-:W-:-:S08]  /*0470*/  DFMA R16, R8, R22, R16 ;  /* 0x000000160810722b */ /* 0x004fd00000000010 */
[----:B------:R-:W-:-:S08]  /*0480*/  DFMA R16, R8, R16, R18 ;  /* 0x000000100810722b */ /* 0x000fd00000000012 */
[----:B---3--:R-:W-:Y:S01]  /*0490*/  DFMA R12, R8, R16, R12 ;  /* 0x00000010080c722b */ /* 0x008fe2000000000c */
[----:B------:R-:W-:-:S07]  /*04a0*/  IMAD.MOV.U32 R17, RZ, RZ, RZ ;  /* 0x000000ffff117224 */ /* 0x000fce00078e00ff */
[----:B------:R-:W-:-:S08]  /*04b0*/  DFMA R12, R8, R12, R14 ;  /* 0x0000000c080c722b */ /* 0x000fd0000000000e */
[----:B----4-:R-:W-:-:S08]  /*04c0*/  DFMA R4, R8, R12, R4 ;  /* 0x0000000c0804722b */ /* 0x010fd00000000004 */
[----:B------:R-:W-:-:S08]  /*04d0*/  DFMA R4, R8, R4, R6 ;  /* 0x000000040804722b */ /* 0x000fd00000000006 */
[----:B------:R-:W-:Y:S02]  /*04e0*/  DFMA R2, R4, R2, R2 ;  /* 0x000000020402722b */ /* 0x000fe40000000002 */
[----:B------:R-:W-:-:S10]  /*04f0*/  DFMA R4, R8, R4, 1 ;  /* 0x3ff000000804742b */ /* 0x000fd40000000004 */
[----:B------:R-:W-:Y:S02]  /*0500*/  FSEL R4, R4, R2, !P0 ;  /* 0x0000000204047208 */ /* 0x000fe40004000000 */
[----:B------:R-:W-:Y:S02]  /*0510*/  FSEL R5, R5, R3, !P0 ;  /* 0x0000000305057208 */ /* 0x000fe40004000000 */
[----:B0-----:R-:W-:-:S04]  /*0520*/  ISETP.NE.AND P0, PT, R10, UR4, PT ;  /* 0x000000040a007c0c */ /* 0x001fc8000bf05270 */
[----:B------:R-:W-:Y:S01]  /*0530*/  ISETP.EQ.OR P0, PT, R10, 0x1, !P0 ;  /* 0x000000010a00780c */ /* 0x000fe20004702670 */
[----:B------:R-:W-:-:S10]  /*0540*/  DADD R2, RZ, -R4 ;  /* 0x00000000ff027229 */ /* 0x000fd40000000804 */
[----:B------:R-:W-:Y:S02]  /*0550*/  FSEL R2, R4, R2, !P1 ;  /* 0x0000000204027208 */ /* 0x000fe40004800000 */
[----:B------:R-:W-:Y:S01]  /*0560*/  FSEL R3, R5, R3, !P1 ;  /* 0x0000000305037208 */ /* 0x000fe20004800000 */
[----:B------:R-:W-:Y:S06]  /*0570*/  @P0 BRA `(.L_x_5) ;  /* 0x0000000800280947 */ /* 0x000fec0003800000 */
[----:B------:R-:W0:Y:S01]  /*0580*/  LDCU UR5, c[0x0][0x38c] ;  /* 0x00007180ff0577ac */ /* 0x000e220008000800 */
[----:B------:R-:W1:Y:S02]  /*0590*/  F2F.F32.F64 R0, R2 ;  /* 0x0000000200007310 */ /* 0x000e640000301000 */
[----:B-1----:R-:W-:Y:S01]  /*05a0*/  IMAD.MOV.U32 R17, RZ, RZ, R0 ;  /* 0x000000ffff117224 */ /* 0x002fe200078e0000 */
[----:B0-----:R-:W-:-:S09]  /*05b0*/  UISETP.GE.AND UP0, UPT, UR5, 0x1, UPT ;  /* 0x000000010500788c */ /* 0x001fd2000bf06270 */
[----:B------:R-:W-:Y:S05]  /*05c0*/  BRA.U !UP0, `(.L_x_5) ;  /* 0x0000000908147547 */ /* 0x000fea000b800000 */
[----:B------:R-:W-:Y:S01]  /*05d0*/  UISETP.GE.U32.AND UP0, UPT, UR5, 0x4, UPT ;  /* 0x000000040500788c */ /* 0x000fe2000bf06070 */
[----:B------:R-:W-:Y:S01]  /*05e0*/  IMAD.MOV.U32 R17, RZ, RZ, R0 ;  /* 0x000000ffff117224 */ /* 0x000fe200078e0000 */
[----:B------:R-:W-:-:S07]  /*05f0*/  ULOP3.LUT UR4, UR5, 0x3, URZ, 0xc0, !UPT ;  /* 0x0000000305047892 */ /* 0x000fce000f8ec0ff */
[----:B------:R-:W-:Y:S05]  /*0600*/  BRA.U !UP0, `(.L_x_6) ;  /* 0x0000000508d07547 */ /* 0x000fea000b800000 */
[----:B------:R-:W-:Y:S01]  /*0610*/  ULOP3.LUT UR5, UR5, 0x7ffffffc, URZ, 0xc0, !UPT ;  /* 0x7ffffffc05057892 */ /* 0x000fe2000f8ec0ff */
[----:B------:R-:W-:-:S03]  /*0620*/  IMAD.MOV.U32 R17, RZ, RZ, R0 ;  /* 0x000000ffff117224 */ /* 0x000fc600078e0000 */
[----:B------:R-:W-:-:S04]  /*0630*/  UIADD3 UR5, UPT, UPT, -UR5, URZ, URZ ;  /* 0x000000ff05057290 */ /* 0x000fc8000fffe1ff */
[----:B------:R-:W-:-:S09]  /*0640*/  UISETP.GE.AND UP0, UPT, UR5, URZ, UPT ;  /* 0x000000ff0500728c */ /* 0x000fd2000bf06270 */
[----:B------:R-:W-:Y:S05]  /*0650*/  BRA.U UP0, `(.L_x_7) ;  /* 0x0000000500747547 */ /* 0x000fea000b800000 */
[----:B------:R-:W-:Y:S02]  /*0660*/  UIADD3 UR8, UPT, UPT, -UR5, URZ, URZ ;  /* 0x000000ff05087290 */ /* 0x000fe4000fffe1ff */
[----:B------:R-:W-:Y:S02]  /*0670*/  UPLOP3.LUT UP0, UPT, UPT, UPT, UPT, 0x80, 0x8 ;  /* 0x000000000008789c */ /* 0x000fe40003f0f070 */
[----:B------:R-:W-:-:S09]  /*0680*/  UISETP.GT.AND UP1, UPT, UR8, 0xc, UPT ;  /* 0x0000000c0800788c */ /* 0x000fd2000bf24270 */
[----:B------:R-:W-:Y:S05]  /*0690*/  BRA.U !UP1, `(.L_x_8) ;  /* 0x0000000109dc7547 */ /* 0x000fea000b800000 */
[----:B------:R-:W-:-:S11]  /*06a0*/  UPLOP3.LUT UP0, UPT, UPT, UPT, UPT, 0x40, 0x4 ;  /* 0x000000000004789c */ /* 0x000fd60003f0e870 */
.L_x_9:
[----:B-1----:R-:W-:Y:S01]  /*06b0*/  F2F.F64.F32 R2, R17 ;  /* 0x0000001100027310 */ /* 0x002fe20000201800 */
[----:B------:R-:W-:Y:S01]  /*06c0*/  UMOV UR8, 0x51eb851f ;  /* 0x51eb851f00087882 */ /* 0x000fe20000000000 */
[----:B------:R-:W-:Y:S01]  /*06d0*/  UMOV UR9, 0x3ffd1eb8 ;  /* 0x3ffd1eb800097882 */ /* 0x000fe20000000000 */
[----:B------:R-:W-:-:S04]  /*06e0*/  UIADD3 UR5, UPT, UPT, UR5, 0x10, URZ ;  /* 0x0000001005057890 */ /* 0x000fc8000fffe0ff */
[----:B------:R-:W-:Y:S01]  /*06f0*/  UISETP.GE.AND UP1, UPT, UR5, -0xc, UPT ;  /* 0xfffffff40500788c */ /* 0x000fe2000bf26270 */
[----:B0-----:R-:W0:Y:S02]  /*0700*/  F2F.F64.F32 R4, R0 ;  /* 0x0000000000047310 */ /* 0x001e240000201800 */
[----:B0-----:R-:W-:-:S10]  /*0710*/  DFMA R4, R2, UR8, -R4 ;  /* 0x0000000802047c2b */ /* 0x001fd40008000804 */
[----:B------:R-:W0:Y:S08]  /*0720*/  F2F.F32.F64 R4, R4 ;  /* 0x0000000400047310 */ /* 0x000e300000301000 */
        /* <DEDUP_REMOVED lines=40> */
[----:B0-----:R-:W-:-:S06]  /*09b0*/  DFMA R6, R8, UR8, -R6 ;  /* 0x0000000808067c2b */ /* 0x001fcc0008000806 */
[----:B------:R-:W0:Y:S08]  /*09c0*/  F2F.F32.F64 R0, R6 ;  /* 0x0000000600007310 */ /* 0x000e300000301000 */
[----:B0-----:R-:W0:Y:S02]  /*09d0*/  F2F.F64.F32 R12, R0 ;  /* 0x00000000000c7310 */ /* 0x001e240000201800 */
[----:B0-----:R-:W-:-:S06]  /*09e0*/  DFMA R12, R12, UR8, -R8 ;  /* 0x000000080c0c7c2b */ /* 0x001fcc0008000808 */
[----:B------:R0:W1:Y:S01]  /*09f0*/  F2F.F32.F64 R17, R12 ;  /* 0x0000000c00117310 */ /* 0x0000620000301000 */
[----:B------:R-:W-:Y:S05]  /*0a00*/  BRA.U !UP1, `(.L_x_9) ;  /* 0xfffffffd09287547 */ /* 0x000fea000b83ffff */
.L_x_8:
[----:B------:R-:W-:-:S04]  /*0a10*/  UIADD3 UR8, UPT, UPT, -UR5, URZ, URZ ;  /* 0x000000ff05087290 */ /* 0x000fc8000fffe1ff */
[----:B------:R-:W-:-:S09]  /*0a20*/  UISETP.GT.AND UP1, UPT, UR8, 0x4, UPT ;  /* 0x000000040800788c */ /* 0x000fd2000bf24270 */
[----:B------:R-:W-:Y:S05]  /*0a30*/  BRA.U !UP1, `(.L_x_10) ;  /* 0x0000000109747547 */ /* 0x000fea000b800000 */
[----:B-1----:R-:W-:Y:S01]  /*0a40*/  F2F.F64.F32 R2, R17 ;  /* 0x0000001100027310 */ /* 0x002fe20000201800 */
[----:B------:R-:W-:Y:S01]  /*0a50*/  UMOV UR8, 0x51eb851f ;  /* 0x51eb851f00087882 */ /* 0x000fe20000000000 */
[----:B------:R-:W-:Y:S01]  /*0a60*/  UMOV UR9, 0x3ffd1eb8 ;  /* 0x3ffd1eb800097882 */ /* 0x000fe20000000000 */
[----:B------:R-:W-:Y:S02]  /*0a70*/  UIADD3 UR5, UPT, UPT, UR5, 0x8, URZ ;  /* 0x0000000805057890 */ /* 0x000fe4000fffe0ff */
[----:B------:R-:W-:-:S03]  /*0a80*/  UPLOP3.LUT UP0, UPT, UPT, UPT, UPT, 0x40, 0x4 ;  /* 0x000000000004789c */ /* 0x000fc60003f0e870 */
[----:B------:R-:W1:Y:S02]  /*0a90*/  F2F.F64.F32 R4, R0 ;  /* 0x0000000000047310 */ /* 0x000e640000201800 */
[----:B-1----:R-:W-:-:S10]  /*0aa0*/  DFMA R4, R2, UR8, -R4 ;  /* 0x0000000802047c2b */ /* 0x002fd40008000804 */
[----:B------:R-:W1:Y:S08]  /*0ab0*/  F2F.F32.F64 R4, R4 ;  /* 0x0000000400047310 */ /* 0x000e700000301000 */
[----:B-1----:R-:W1:Y:S02]  /*0ac0*/  F2F.F64.F32 R6, R4 ;  /* 0x0000000400067310 */ /* 0x002e640000201800 */
[----:B-1----:R-:W-:-:S10]  /*0ad0*/  DFMA R2, R6, UR8, -R2 ;  /* 0x0000000806027c2b */ /* 0x002fd40008000802 */
[----:B------:R-:W1:Y:S08]  /*0ae0*/  F2F.F32.F64 R2, R2 ;  /* 0x0000000200027310 */ /* 0x000e700000301000 */
[----:B-1----:R-:W1:Y:S02]  /*0af0*/  F2F.F64.F32 R8, R2 ;  /* 0x0000000200087310 */ /* 0x002e640000201800 */
[----:B-1----:R-:W-:-:S10]  /*0b00*/  DFMA R6, R8, UR8, -R6 ;  /* 0x0000000808067c2b */ /* 0x002fd40008000806 */
        /* <DEDUP_REMOVED lines=12> */
[----:B------:R-:W0:Y:S08]  /*0bd0*/  F2F.F32.F64 R0, R4 ;  /* 0x0000000400007310 */ /* 0x000e300000301000 */
[----:B0-----:R-:W0:Y:S02]  /*0be0*/  F2F.F64.F32 R6, R0 ;  /* 0x0000000000067310 */ /* 0x001e240000201800 */
[----:B0-----:R-:W-:-:S06]  /*0bf0*/  DFMA R6, R6, UR8, -R2 ;  /* 0x0000000806067c2b */ /* 0x001fcc0008000802 */
[----:B------:R2:W3:Y:S05]  /*0c00*/  F2F.F32.F64 R17, R6 ;  /* 0x0000000600117310 */ /* 0x0004ea0000301000 */
.L_x_10:
[----:B------:R-:W-:-:S09]  /*0c10*/  UISETP.NE.OR UP0, UPT, UR5, URZ, UP0 ;  /* 0x000000ff0500728c */ /* 0x000fd20008705670 */
[----:B------:R-:W-:Y:S05]  /*0c20*/  BRA.U !UP0, `(.L_x_6) ;  /* 0x0000000108487547 */ /* 0x000fea000b800000 */
.L_x_7:
[----:B01-3--:R-:W-:Y:S01]  /*0c30*/  F2F.F64.F32 R2, R17 ;  /* 0x0000001100027310 */ /* 0x00bfe20000201800 */
[----:B------:R-:W-:Y:S01]  /*0c40*/  UMOV UR8, 0x51eb851f ;  /* 0x51eb851f00087882 */ /* 0x000fe20000000000 */
[----:B------:R-:W-:Y:S01]  /*0c50*/  UMOV UR9, 0x3ffd1eb8 ;  /* 0x3ffd1eb800097882 */ /* 0x000fe20000000000 */
[----:B------:R-:W-:-:S04]  /*0c60*/  UIADD3 UR5, UPT, UPT, UR5, 0x4, URZ ;  /* 0x0000000405057890 */ /* 0x000fc8000fffe0ff */
[----:B------:R-:W-:Y:S01]  /*0c70*/  UISETP.NE.AND UP0, UPT, UR5, URZ, UPT ;  /* 0x000000ff0500728c */ /* 0x000fe2000bf05270 */
[----:B------:R-:W1:Y:S02]  /*0c80*/  F2F.F64.F32 R4, R0 ;  /* 0x0000000000047310 */ /* 0x000e640000201800 */
[----:B-1----:R-:W-:-:S10]  /*0c90*/  DFMA R4, R2, UR8, -R4 ;  /* 0x0000000802047c2b */ /* 0x002fd40008000804 */
[----:B------:R-:W2:Y:S08]  /*0ca0*/  F2F.F32.F64 R4, R4 ;  /* 0x0000000400047310 */ /* 0x000eb00000301000 */
[----:B--2---:R-:W1:Y:S02]  /*0cb0*/  F2F.F64.F32 R6, R4 ;  /* 0x0000000400067310 */ /* 0x004e640000201800 */
[----:B-1----:R-:W-:-:S10]  /*0cc0*/  DFMA R2, R6, UR8, -R2 ;  /* 0x0000000806027c2b */ /* 0x002fd40008000802 */
[----:B------:R-:W1:Y:S08]  /*0cd0*/  F2F.F32.F64 R2, R2 ;  /* 0x0000000200027310 */ /* 0x000e700000301000 */
[----:B-1----:R-:W1:Y:S02]  /*0ce0*/  F2F.F64.F32 R8, R2 ;  /* 0x0000000200087310 */ /* 0x002e640000201800 */
[----:B-1----:R-:W-:-:S06]  /*0cf0*/  DFMA R6, R8, UR8, -R6 ;  /* 0x0000000808067c2b */ /* 0x002fcc0008000806 */
[----:B------:R-:W0:Y:S08]  /*0d00*/  F2F.F32.F64 R0, R6 ;  /* 0x0000000600007310 */ /* 0x000e300000301000 */
[----:B0---4-:R-:W0:Y:S02]  /*0d10*/  F2F.F64.F32 R12, R0 ;  /* 0x00000000000c7310 */ /* 0x011e240000201800 */
[----:B0-----:R-:W-:-:S06]  /*0d20*/  DFMA R12, R12, UR8, -R8 ;  /* 0x000000080c0c7c2b */ /* 0x001fcc0008000808 */
[----:B------:R4:W0:Y:S01]  /*0d30*/  F2F.F32.F64 R17, R12 ;  /* 0x0000000c00117310 */ /* 0x0008220000301000 */
[----:B------:R-:W-:Y:S05]  /*0d40*/  BRA.U UP0, `(.L_x_7) ;  /* 0xfffffffd00b87547 */ /* 0x000fea000b83ffff */
.L_x_6:
[----:B------:R-:W-:-:S09]  /*0d50*/  UISETP.NE.AND UP0, UPT, UR4, URZ, UPT ;  /* 0x000000ff0400728c */ /* 0x000fd2000bf05270 */
[----:B------:R-:W-:Y:S05]  /*0d60*/  BRA.U !UP0, `(.L_x_5) ;  /* 0x00000001082c7547 */ /* 0x000fea000b800000 */
[----:B------:R-:W-:Y:S01]  /*0d70*/  UIADD3 UR4, UPT, UPT, -UR4, URZ, URZ ;  /* 0x000000ff04047290 */ /* 0x000fe2000fffe1ff */
[----:B------:R-:W-:Y:S01]  /*0d80*/  UMOV UR8, 0x51eb851f ;  /* 0x51eb851f00087882 */ /* 0x000fe20000000000 */
[----:B------:R-:W-:-:S10]  /*0d90*/  UMOV UR9, 0x3ffd1eb8 ;  /* 0x3ffd1eb800097882 */ /* 0x000fd40000000000 */
.L_x_11:
[----:B------:R5:W-:Y:S01]  /*0da0*/  F2F.F64.F32 R4, R0 ;  /* 0x0000000000047310 */ /* 0x000be20000201800 */
[----:B------:R-:W-:-:S04]  /*0db0*/  UIADD3 UR4, UPT, UPT, UR4, 0x1, URZ ;  /* 0x0000000104047890 */ /* 0x000fc8000fffe0ff */
[----:B------:R-:W-:-:S03]  /*0dc0*/  UISETP.NE.AND UP0, UPT, UR4, URZ, UPT ;  /* 0x000000ff0400728c */ /* 0x000fc6000bf05270 */
[----:B01-3--:R-:W0:Y:S01]  /*0dd0*/  F2F.F64.F32 R2, R17 ;  /* 0x0000001100027310 */ /* 0x00be220000201800 */
[----:B-----5:R-:W-:Y:S01]  /*0de0*/  IMAD.MOV.U32 R0, RZ, RZ, R17 ;  /* 0x000000ffff007224 */ /* 0x020fe200078e0011 */
[----:B0-----:R-:W-:-:S06]  /*0df0*/  DFMA R2, R2, UR8, -R4 ;  /* 0x0000000802027c2b */ /* 0x001fcc0008000804 */
[----:B------:R0:W1:Y:S01]  /*0e00*/  F2F.F32.F64 R17, R2 ;  /* 0x0000000200117310 */ /* 0x0000620000301000 */
[----:B------:R-:W-:Y:S05]  /*0e10*/  BRA.U UP0, `(.L_x_11) ;  /* 0xfffffffd00e07547 */ /* 0x000fea000b83ffff */
.L_x_5:
[----:B------:R-:W-:Y:S05]  /*0e20*/  BSYNC.RECONVERGENT B0 ;  /* 0x0000000000007941 */ /* 0x000fea0003800200 */
.L_x_4:
[----:B0-----:R-:W0:Y:S02]  /*0e30*/  LDC.64 R2, c[0x0][0x380] ;  /* 0x0000e000ff027b82 */ /* 0x001e240000000a00 */
[----:B0-----:R-:W-:-:S05]  /*0e40*/  IMAD.WIDE R10, R10, 0x4, R2 ;  /* 0x000000040a0a7825 */ /* 0x001fca00078e0202 */
[----:B-1-3--:R-:W-:Y:S01]  /*0e50*/  STG.E desc[UR6][R10.64], R17 ;  /* 0x000000110a007986 */ /* 0x00afe2000c101906 */
[----:B------:R-:W-:Y:S05]  /*0e60*/  EXIT ;  /* 0x000000000000794d */ /* 0x000fea0003800000 */
        .weak           $__internal_0_$__cuda_sm3x_div_rn_noftz_f32_slowpath
        .type           $__internal_0_$__cuda_sm3x_div_rn_noftz_f32_slowpath,@function
        .size           $__internal_0_$__cuda_sm3x_div_rn_noftz_f32_slowpath,($_Z4calcPfii$__internal_trig_reduction_slowpathd - $__internal_0_$__cuda_sm3x_div_rn_noftz_f32_slowpath)
$__internal_0_$__cuda_sm3x_div_rn_noftz_f32_slowpath:
[--C-:B------:R-:W-:Y:S01]  /*0e70*/  SHF.R.U32.HI R5, RZ, 0x17, R3.reuse ;  /* 0x00000017ff057819 */ /* 0x100fe20000011603 */
[----:B------:R-:W-:Y:S01]  /*0e80*/  BSSY.RECONVERGENT B1, `(.L_x_12) ;  /* 0x0000064000017945 */ /* 0x000fe20003800200 */
[--C-:B------:R-:W-:Y:S01]  /*0e90*/  SHF.R.U32.HI R4, RZ, 0x17, R0.reuse ;  /* 0x00000017ff047819 */ /* 0x100fe20000011600 */
[----:B------:R-:W-:Y:S01]  /*0ea0*/  IMAD.MOV.U32 R6, RZ, RZ, R0 ;  /* 0x000000ffff067224 */ /* 0x000fe200078e0000 */
[----:B------:R-:W-:Y:S01]  /*0eb0*/  LOP3.LUT R5, R5, 0xff, RZ, 0xc0, !PT ;  /* 0x000000ff05057812 */ /* 0x000fe200078ec0ff */
[----:B------:R-:W-:Y:S01]  /*0ec0*/  IMAD.MOV.U32 R7, RZ, RZ, R3 ;  /* 0x000000ffff077224 */ /* 0x000fe200078e0003 */
[----:B------:R-:W-:-:S03]  /*0ed0*/  LOP3.LUT R4, R4, 0xff, RZ, 0xc0, !PT ;  /* 0x000000ff04047812 */ /* 0x000fc600078ec0ff */
[----:B------:R-:W-:Y:S02]  /*0ee0*/  VIADD R11, R5, 0xffffffff ;  /* 0xffffffff050b7836 */ /* 0x000fe40000000000 */
[----:B------:R-:W-:-:S03]  /*0ef0*/  VIADD R9, R4, 0xffffffff ;  /* 0xffffffff04097836 */ /* 0x000fc60000000000 */
[----:B------:R-:W-:-:S04]  /*0f00*/  ISETP.GT.U32.AND P0, PT, R11, 0xfd, PT ;  /* 0x000000fd0b00780c */ /* 0x000fc80003f04070 */
[----:B------:R-:W-:-:S13]  /*0f10*/  ISETP.GT.U32.OR P0, PT, R9, 0xfd, P0 ;  /* 0x000000fd0900780c */ /* 0x000fda0000704470 */
[----:B------:R-:W-:Y:S01]  /*0f20*/  @!P0 IMAD.MOV.U32 R8, RZ, RZ, RZ ;  /* 0x000000ffff088224 */ /* 0x000fe200078e00ff */
[----:B------:R-:W-:Y:S06]  /*0f30*/  @!P0 BRA `(.L_x_13) ;  /* 0x00000000005c8947 */ /* 0x000fec0003800000 */
[----:B------:R-:W-:Y:S02]  /*0f40*/  FSETP.GTU.FTZ.AND P0, PT, |R0|, +INF , PT ;  /* 0x7f8000000000780b */ /* 0x000fe40003f1c200 */
[----:B------:R-:W-:-:S04]  /*0f50*/  FSETP.GTU.FTZ.AND P1, PT, |R3|, +INF , PT ;  /* 0x7f8000000300780b */ /* 0x000fc80003f3c200 */
[----:B------:R-:W-:-:S13]  /*0f60*/  PLOP3.LUT P0, PT, P0, P1, PT, 0xf8, 0x8f ;  /* 0x00000000008f781c */ /* 0x000fda0000703f70 */
[----:B------:R-:W-:Y:S05]  /*0f70*/  @P0 BRA `(.L_x_14) ;  /* 0x00000004004c0947 */ /* 0x000fea0003800000 */
[----:B------:R-:W-:-:S13]  /*0f80*/  LOP3.LUT P0, RZ, R7, 0x7fffffff, R6, 0xc8, !PT ;  /* 0x7fffffff07ff7812 */ /* 0x000fda000780c806 */
[----:B------:R-:W-:Y:S05]  /*0f90*/  @!P0 BRA `(.L_x_15) ;  /* 0x00000004003c8947 */ /* 0x000fea0003800000 */
[C---:B------:R-:W-:Y:S02]  /*0fa0*/  FSETP.NEU.FTZ.AND P2, PT, |R0|.reuse, +INF , PT ;  /* 0x7f8000000000780b */ /* 0x040fe40003f5d200 */
[----:B------:R-:W-:Y:S02]  /*0fb0*/  FSETP.NEU.FTZ.AND P1, PT, |R3|, +INF , PT ;  /* 0x7f8000000300780b */ /* 0x000fe40003f3d200 */
[----:B------:R-:W-:-:S11]  /*0fc0*/  FSETP.NEU.FTZ.AND P0, PT, |R0|, +INF , PT ;  /* 0x7f8000000000780b */ /* 0x000fd60003f1d200 */
[----:B------:R-:W-:Y:S05]  /*0fd0*/  @!P1 BRA !P2, `(.L_x_15) ;  /* 0x00000004002c9947 */ /* 0x000fea0005000000 */
[----:B------:R-:W-:-:S04]  /*0fe0*/  LOP3.LUT P2, RZ, R6, 0x7fffffff, RZ, 0xc0, !PT ;  /* 0x7fffffff06ff7812 */ /* 0x000fc8000784c0ff */
[----:B------:R-:W-:-:S13]  /*0ff0*/  PLOP3.LUT P1, PT, P1, P2, PT, 0x2f, 0xf2 ;  /* 0x0000000000f2781c */ /* 0x000fda0000f24577 */
[----:B------:R-:W-:Y:S05]  /*1000*/  @P1 BRA `(.L_x_16) ;  /* 0x0000000400181947 */ /* 0x000fea0003800000 */
[----:B------:R-:W-:-:S04]  /*1010*/  LOP3.LUT P1, RZ, R7, 0x7fffffff, RZ, 0xc0, !PT ;  /* 0x7fffffff07ff7812 */ /* 0x000fc8000782c0ff */
[----:B------:R-:W-:-:S13]  /*1020*/  PLOP3.LUT P0, PT, P0, P1, PT, 0x2f, 0xf2 ;  /* 0x0000000000f2781c */ /* 0x000fda0000702577 */
[----:B------:R-:W-:Y:S05]  /*1030*/  @P0 BRA `(.L_x_17) ;  /* 0x0000000400000947 */ /* 0x000fea0003800000 */
[----:B------:R-:W-:Y:S02]  /*1040*/  ISETP.GE.AND P0, PT, R9, RZ, PT ;  /* 0x000000ff0900720c */ /* 0x000fe40003f06270 */
[----:B------:R-:W-:-:S11]  /*1050*/  ISETP.GE.AND P1, PT, R11, RZ, PT ;  /* 0x000000ff0b00720c */ /* 0x000fd60003f26270 */
[----:B------:R-:W-:Y:S02]  /*1060*/  @P0 IMAD.MOV.U32 R8, RZ, RZ, RZ ;  /* 0x000000ffff080224 */ /* 0x000fe400078e00ff */
[----:B------:R-:W-:Y:S01]  /*1070*/  @!P0 FFMA R6, R0, 1.84467440737095516160e+19, RZ ;  /* 0x5f80000000068823 */ /* 0x000fe200000000ff */
[----:B------:R-:W-:Y:S02]  /*1080*/  @!P0 IMAD.MOV.U32 R8, RZ, RZ, -0x40 ;  /* 0xffffffc0ff088424 */ /* 0x000fe400078e00ff */
[----:B------:R-:W-:Y:S02]  /*1090*/  @!P1 FFMA R7, R3, 1.84467440737095516160e+19, RZ ;  /* 0x5f80000003079823 */ /* 0x000fe400000000ff */
[----:B------:R-:W-:-:S07]  /*10a0*/  @!P1 VIADD R8, R8, 0x40 ;  /* 0x0000004008089836 */ /* 0x000fce0000000000 */
.L_x_13:
[----:B------:R-:W-:Y:S01]  /*10b0*/  LEA R0, R5, 0xc0800000, 0x17 ;  /* 0xc080000005007811 */ /* 0x000fe200078eb8ff */
[----:B------:R-:W-:Y:S01]  /*10c0*/  VIADD R4, R4, 0xffffff81 ;  /* 0xffffff8104047836 */ /* 0x000fe20000000000 */
[----:B------:R-:W-:Y:S03]  /*10d0*/  BSSY.RECONVERGENT B2, `(.L_x_18) ;  /* 0x0000035000027945 */ /* 0x000fe60003800200 */
[----:B------:R-:W-:Y:S01]  /*10e0*/  IMAD.IADD R7, R7, 0x1, -R0 ;  /* 0x0000000107077824 */ /* 0x000fe200078e0a00 */
[C---:B------:R-:W-:Y:S01]  /*10f0*/  IADD3 R5, PT, PT, R4.reuse, 0x7f, -R5 ;  /* 0x0000007f04057810 */ /* 0x040fe20007ffe805 */
[----:B------:R-:W-:Y:S02]  /*1100*/  IMAD R0, R4, -0x800000, R6 ;  /* 0xff80000004007824 */ /* 0x000fe400078e0206 */
[----:B------:R-:W0:Y:S01]  /*1110*/  MUFU.RCP R3, R7 ;  /* 0x0000000700037308 */ /* 0x000e220000001000 */
[----:B------:R-:W-:Y:S01]  /*1120*/  FADD.FTZ R9, -R7, -RZ ;  /* 0x800000ff07097221 */ /* 0x000fe20000010100 */
[----:B------:R-:W-:-:S03]  /*1130*/  IMAD.IADD R5, R5, 0x1, R8 ;  /* 0x0000000105057824 */ /* 0x000fc600078e0208 */
[----:B0-----:R-:W-:-:S04]  /*1140*/  FFMA R12, R3, R9, 1 ;  /* 0x3f800000030c7423 */ /* 0x001fc80000000009 */
[----:B------:R-:W-:-:S04]  /*1150*/  FFMA R12, R3, R12, R3 ;  /* 0x0000000c030c7223 */ /* 0x000fc80000000003 */
[----:B------:R-:W-:-:S04]  /*1160*/  FFMA R3, R0, R12, RZ ;  /* 0x0000000c00037223 */ /* 0x000fc800000000ff */
[----:B------:R-:W-:-:S04]  /*1170*/  FFMA R6, R9, R3, R0 ;  /* 0x0000000309067223 */ /* 0x000fc80000000000 */
[----:B------:R-:W-:-:S04]  /*1180*/  FFMA R11, R12, R6, R3 ;  /* 0x000000060c0b7223 */ /* 0x000fc80000000003 */
[----:B------:R-:W-:-:S04]  /*1190*/  FFMA R6, R9, R11, R0 ;  /* 0x0000000b09067223 */ /* 0x000fc80000000000 */
[----:B------:R-:W-:-:S05]  /*11a0*/  FFMA R0, R12, R6, R11 ;  /* 0x000000060c007223 */ /* 0x000fca000000000b */
[----:B------:R-:W-:-:S04]  /*11b0*/  SHF.R.U32.HI R3, RZ, 0x17, R0 ;  /* 0x00000017ff037819 */ /* 0x000fc80000011600 */
[----:B------:R-:W-:-:S05]  /*11c0*/  LOP3.LUT R3, R3, 0xff, RZ, 0xc0, !PT ;  /* 0x000000ff03037812 */ /* 0x000fca00078ec0ff */
[----:B------:R-:W-:-:S04]  /*11d0*/  IMAD.IADD R7, R3, 0x1, R5 ;  /* 0x0000000103077824 */ /* 0x000fc800078e0205 */
[----:B------:R-:W-:-:S05]  /*11e0*/  VIADD R3, R7, 0xffffffff ;  /* 0xffffffff07037836 */ /* 0x000fca0000000000 */
[----:B------:R-:W-:-:S13]  /*11f0*/  ISETP.GE.U32.AND P0, PT, R3, 0xfe, PT ;  /* 0x000000fe0300780c */ /* 0x000fda0003f06070 */
[----:B------:R-:W-:Y:S05]  /*1200*/  @!P0 BRA `(.L_x_19) ;  /* 0x0000000000808947 */ /* 0x000fea0003800000 */
[----:B------:R-:W-:-:S13]  /*1210*/  ISETP.GT.AND P0, PT, R7, 0xfe, PT ;  /* 0x000000fe0700780c */ /* 0x000fda0003f04270 */
[----:B------:R-:W-:Y:S05]  /*1220*/  @P0 BRA `(.L_x_20) ;  /* 0x00000000006c0947 */ /* 0x000fea0003800000 */
[----:B------:R-:W-:-:S13]  /*1230*/  ISETP.GE.AND P0, PT, R7, 0x1, PT ;  /* 0x000000010700780c */ /* 0x000fda0003f06270 */
[----:B------:R-:W-:Y:S05]  /*1240*/  @P0 BRA `(.L_x_21) ;  /* 0x0000000000740947 */ /* 0x000fea0003800000 */
[----:B------:R-:W-:Y:S02]  /*1250*/  ISETP.GE.AND P0, PT, R7, -0x18, PT ;  /* 0xffffffe80700780c */ /* 0x000fe40003f06270 */
[----:B------:R-:W-:-:S11]  /*1260*/  LOP3.LUT R0, R0, 0x80000000, RZ, 0xc0, !PT ;  /* 0x8000000000007812 */ /* 0x000fd600078ec0ff */
[----:B------:R-:W-:Y:S05]  /*1270*/  @!P0 BRA `(.L_x_21) ;  /* 0x0000000000688947 */ /* 0x000fea0003800000 */
[CCC-:B------:R-:W-:Y:S01]  /*1280*/  FFMA.RZ R3, R12.reuse, R6.reuse, R11.reuse ;  /* 0x000000060c037223 */ /* 0x1c0fe2000000c00b */
[CCC-:B------:R-:W-:Y:S01]  /*1290*/  FFMA.RM R4, R12.reuse, R6.reuse, R11.reuse ;  /* 0x000000060c047223 */ /* 0x1c0fe2000000400b */
[C---:B------:R-:W-:Y:S02]  /*12a0*/  ISETP.NE.AND P2, PT, R7.reuse, RZ, PT ;  /* 0x000000ff0700720c */ /* 0x040fe40003f45270 */
[----:B------:R-:W-:Y:S02]  /*12b0*/  ISETP.NE.AND P1, PT, R7, RZ, PT ;  /* 0x000000ff0700720c */ /* 0x000fe40003f25270 */
[----:B------:R-:W-:Y:S01]  /*12c0*/  LOP3.LUT R5, R3, 0x7fffff, RZ, 0xc0, !PT ;  /* 0x007fffff03057812 */ /* 0x000fe200078ec0ff */
[----:B------:R-:W-:Y:S01]  /*12d0*/  FFMA.RP R3, R12, R6, R11 ;  /* 0x000000060c037223 */ /* 0x000fe2000000800b */
[----:B------:R-:W-:Y:S02]  /*12e0*/  VIADD R6, R7, 0x20 ;  /* 0x0000002007067836 */ /* 0x000fe40000000000 */
[----:B------:R-:W-:Y:S01]  /*12f0*/  LOP3.LUT R5, R5, 0x800000, RZ, 0xfc, !PT ;  /* 0x0080000005057812 */ /* 0x000fe200078efcff */
[----:B------:R-:W-:Y:S01]  /*1300*/  IMAD.MOV R7, RZ, RZ, -R7 ;  /* 0x000000ffff077224 */ /* 0x000fe200078e0a07 */
[----:B------:R-:W-:-:S02]  /*1310*/  FSETP.NEU.FTZ.AND P0, PT, R3, R4, PT ;  /* 0x000000040300720b */ /* 0x000fc40003f1d000 */
[----:B------:R-:W-:Y:S02]  /*1320*/  SHF.L.U32 R6, R5, R6, RZ ;  /* 0x0000000605067219 */ /* 0x000fe400000006ff */
[----:B------:R-:W-:Y:S02]  /*1330*/  SEL R4, R7, RZ, P2 ;  /* 0x000000ff07047207 */ /* 0x000fe40001000000 */
[----:B------:R-:W-:Y:S02]  /*1340*/  ISETP.NE.AND P1, PT, R6, RZ, P1 ;  /* 0x000000ff0600720c */ /* 0x000fe40000f25270 */
[----:B------:R-:W-:Y:S02]  /*1350*/  SHF.R.U32.HI R4, RZ, R4, R5 ;  /* 0x00000004ff047219 */ /* 0x000fe40000011605 */
[----:B------:R-:W-:Y:S02]  /*1360*/  PLOP3.LUT P0, PT, P0, P1, PT, 0xf8, 0x8f ;  /* 0x00000000008f781c */ /* 0x000fe40000703f70 */
[----:B------:R-:W-:-:S02]  /*1370*/  SHF.R.U32.HI R6, RZ, 0x1, R4 ;  /* 0x00000001ff067819 */ /* 0x000fc40000011604 */
[----:B------:R-:W-:-:S04]  /*1380*/  SEL R3, RZ, 0x1, !P0 ;  /* 0x00000001ff037807 */ /* 0x000fc80004000000 */
[----:B------:R-:W-:-:S04]  /*1390*/  LOP3.LUT R3, R3, 0x1, R6, 0xf8, !PT ;  /* 0x0000000103037812 */ /* 0x000fc800078ef806 */
[----:B------:R-:W-:-:S05]  /*13a0*/  LOP3.LUT R3, R3, R4, RZ, 0xc0, !PT ;  /* 0x0000000403037212 */ /* 0x000fca00078ec0ff */
[----:B------:R-:W-:-:S05]  /*13b0*/  IMAD.IADD R3, R6, 0x1, R3 ;  /* 0x0000000106037824 */ /* 0x000fca00078e0203 */
[----:B------:R-:W-:Y:S01]  /*13c0*/  LOP3.LUT R0, R3, R0, RZ, 0xfc, !PT ;  /* 0x0000000003007212 */ /* 0x000fe200078efcff */
[----:B------:R-:W-:Y:S06]  /*13d0*/  BRA `(.L_x_21) ;  /* 0x0000000000107947 */ /* 0x000fec0003800000 */
.L_x_20:
[----:B------:R-:W-:-:S04]  /*13e0*/  LOP3.LUT R0, R0, 0x80000000, RZ, 0xc0, !PT ;  /* 0x8000000000007812 */ /* 0x000fc800078ec0ff */
[----:B------:R-:W-:Y:S01]  /*13f0*/  LOP3.LUT R0, R0, 0x7f800000, RZ, 0xfc, !PT ;  /* 0x7f80000000007812 */ /* 0x000fe200078efcff */
[----:B------:R-:W-:Y:S06]  /*1400*/  BRA `(.L_x_21) ;  /* 0x0000000000047947 */ /* 0x000fec0003800000 */
.L_x_19:
[----:B------:R-:W-:-:S07]  /*1410*/  IMAD R0, R5, 0x800000, R0 ;  /* 0x0080000005007824 */ /* 0x000fce00078e0200 */
.L_x_21:
[----:B------:R-:W-:Y:S05]  /*1420*/  BSYNC.RECONVERGENT B2 ;  /* 0x0000000000027941 */ /* 0x000fea0003800200 */
.L_x_18:
[----:B------:R-:W-:Y:S05]  /*1430*/  BRA `(.L_x_22) ;  /* 0x0000000000207947 */ /* 0x000fea0003800000 */
.L_x_17:
[----:B------:R-:W-:-:S04]  /*1440*/  LOP3.LUT R0, R7, 0x80000000, R6, 0x48, !PT ;  /* 0x8000000007007812 */ /* 0x000fc800078e4806 */
[----:B------:R-:W-:Y:S01]  /*1450*/  LOP3.LUT R0, R0, 0x7f800000, RZ, 0xfc, !PT ;  /* 0x7f80000000007812 */ /* 0x000fe200078efcff */
[----:B------:R-:W-:Y:S06]  /*1460*/  BRA `(.L_x_22) ;  /* 0x0000000000147947 */ /* 0x000fec0003800000 */
.L_x_16:
[----:B------:R-:W-:Y:S01]  /*1470*/  LOP3.LUT R0, R7, 0x80000000, R6, 0x48, !PT ;  /* 0x8000000007007812 */ /* 0x000fe200078e4806 */
[----:B------:R-:W-:Y:S06]  /*1480*/  BRA `(.L_x_22) ;  /* 0x00000000000c7947 */ /* 0x000fec0003800000 */
.L_x_15:
[----:B------:R-:W0:Y:S01]  /*1490*/  MUFU.RSQ R0, -QNAN ;  /* 0xffc0000000007908 */ /* 0x000e220000001400 */
[----:B------:R-:W-:Y:S05]  /*14a0*/  BRA `(.L_x_22) ;  /* 0x0000000000047947 */ /* 0x000fea0003800000 */
.L_x_14:
[----:B------:R-:W-:-:S07]  /*14b0*/  FADD.FTZ R0, R0, R3 ;  /* 0x0000000300007221 */ /* 0x000fce0000010000 */
.L_x_22:
[----:B------:R-:W-:Y:S05]  /*14c0*/  BSYNC.RECONVERGENT B1 ;  /* 0x0000000000017941 */ /* 0x000fea0003800200 */
.L_x_12:
[----:B------:R-:W-:-:S04]  /*14d0*/  IMAD.MOV.U32 R3, RZ, RZ, 0x0 ;  /* 0x00000000ff037424 */ /* 0x000fc800078e00ff */
[----:B0-----:R-:W-:Y:S05]  /*14e0*/  RET.REL.NODEC R2 `(_Z4calcPfii) ;  /* 0xffffffe802c47950 */ /* 0x001fea0003c3ffff */
        .type           $_Z4calcPfii$__internal_trig_reduction_slowpathd,@function
        .size           $_Z4calcPfii$__internal_trig_reduction_slowpathd,(.L_x_32 - $_Z4calcPfii$__internal_trig_reduction_slowpathd)
$_Z4calcPfii$__internal_trig_reduction_slowpathd:
[--C-:B------:R-:W-:Y:S01]  /*14f0*/  SHF.R.U32.HI R6, RZ, 0x14, R17.reuse ;  /* 0x00000014ff067819 */ /* 0x100fe20000011611 */
[----:B------:R-:W-:Y:S02]  /*1500*/  IMAD.MOV.U32 R11, RZ, RZ, R16 ;  /* 0x000000ffff0b7224 */ /* 0x000fe400078e0010 */
[----:B------:R-:W-:Y:S01]  /*1510*/  IMAD.MOV.U32 R14, RZ, RZ, R17 ;  /* 0x000000ffff0e7224 */ /* 0x000fe200078e0011 */
[----:B------:R-:W-:Y:S01]  /*1520*/  LOP3.LUT R0, R6, 0x7ff, RZ, 0xc0, !PT ;  /* 0x000007ff06007812 */ /* 0x000fe200078ec0ff */
[----:B------:R-:W-:-:S03]  /*1530*/  IMAD.MOV.U32 R4, RZ, RZ, RZ ;  /* 0x000000ffff047224 */ /* 0x000fc600078e00ff */
[----:B------:R-:W-:-:S13]  /*1540*/  ISETP.NE.AND P0, PT, R0, 0x7ff, PT ;  /* 0x000007ff0000780c */ /* 0x000fda0003f05270 */
[----:B------:R-:W-:Y:S05]  /*1550*/  @!P0 BRA `(.L_x_23) ;  /* 0x0000000800488947 */ /* 0x000fea0003800000 */
[----:B------:R-:W-:Y:S01]  /*1560*/  VIADD R0, R0, 0xfffffc00 ;  /* 0xfffffc0000007836 */ /* 0x000fe20000000000 */
[----:B------:R-:W-:Y:S01]  /*1570*/  BSSY.RECONVERGENT B1, `(.L_x_24) ;  /* 0x000002f000017945 */ /* 0x000fe20003800200 */
[----:B------:R-:W-:-:S03]  /*1580*/  CS2R R18, SRZ ;  /* 0x0000000000127805 */ /* 0x000fc6000001ff00 */
[----:B------:R-:W-:Y:S02]  /*1590*/  SHF.R.U32.HI R7, RZ, 0x6, R0 ;  /* 0x00000006ff077819 */ /* 0x000fe40000011600 */
[----:B------:R-:W-:Y:S02]  /*15a0*/  ISETP.GE.U32.AND P0, PT, R0, 0x80, PT ;  /* 0x000000800000780c */ /* 0x000fe40003f06070 */
[C---:B------:R-:W-:Y:S02]  /*15b0*/  IADD3 R0, PT, PT, -R7.reuse, 0x13, RZ ;  /* 0x0000001307007810 */ /* 0x040fe40007ffe1ff */
[----:B------:R-:W-:Y:S02]  /*15c0*/  IADD3 R21, PT, PT, -R7, 0xf, RZ ;  /* 0x0000000f07157810 */ /* 0x000fe40007ffe1ff */
[----:B------:R-:W-:-:S04]  /*15d0*/  SEL R0, R0, 0x12, P0 ;  /* 0x0000001200007807 */ /* 0x000fc80000000000 */
[----:B------:R-:W-:-:S13]  /*15e0*/  ISETP.GE.AND P0, PT, R21, R0, PT ;  /* 0x000000001500720c */ /* 0x000fda0003f06270 */
[----:B------:R-:W-:Y:S05]  /*15f0*/  @P0 BRA `(.L_x_25) ;  /* 0x0000000000980947 */ /* 0x000fea0003800000 */
[----:B------:R-:W0:Y:S01]  /*1600*/  LDC.64 R8, c[0x0][0x358] ;  /* 0x0000d600ff087b82 */ /* 0x000e220000000a00 */
[C---:B------:R-:W-:Y:S01]  /*1610*/  SHF.L.U64.HI R13, R11.reuse, 0xb, R14 ;  /* 0x0000000b0b0d7819 */ /* 0x040fe2000001020e */
[----:B------:R-:W-:Y:S01]  /*1620*/  BSSY.RECONVERGENT B2, `(.L_x_26) ;  /* 0x0000022000027945 */ /* 0x000fe20003800200 */
[----:B------:R-:W-:Y:S01]  /*1630*/  IMAD.SHL.U32 R11, R11, 0x800, RZ ;  /* 0x000008000b0b7824 */ /* 0x000fe200078e00ff */
[----:B------:R-:W-:Y:S01]  /*1640*/  IADD3 R15, PT, PT, RZ, -R7, -R0 ;  /* 0x80000007ff0f7210 */ /* 0x000fe20007ffe800 */
[----:B------:R-:W-:Y:S01]  /*1650*/  IMAD.MOV.U32 R14, RZ, RZ, RZ ;  /* 0x000000ffff0e7224 */ /* 0x000fe200078e00ff */
[----:B------:R-:W-:Y:S02]  /*1660*/  CS2R R18, SRZ ;  /* 0x0000000000127805 */ /* 0x000fe4000001ff00 */
[----:B------:R-:W-:Y:S01]  /*1670*/  LOP3.LUT R13, R13, 0x80000000, RZ, 0xfc, !PT ;  /* 0x800000000d0d7812 */ /* 0x000fe200078efcff */
[----:B------:R-:W1:Y:S06]  /*1680*/  LDC.64 R2, c[0x4][RZ] ;  /* 0x01000000ff027b82 */ /* 0x000e6c0000000a00 */
.L_x_27:
[----:B0-----:R-:W-:Y:S01]  /*1690*/  R2UR UR4, R8 ;  /* 0x00000000080472ca */ /* 0x001fe200000e0000 */
[----:B-1----:R-:W-:Y:S01]  /*16a0*/  IMAD.WIDE R4, R21, 0x8, R2 ;  /* 0x0000000815047825 */ /* 0x002fe200078e0202 */
[----:B------:R-:W-:-:S13]  /*16b0*/  R2UR UR5, R9 ;  /* 0x00000000090572ca */ /* 0x000fda00000e0000 */
[----:B------:R-:W2:Y:S01]  /*16c0*/  LDG.E.64.CONSTANT R4, desc[UR4][R4.64] ;  /* 0x0000000404047981 */ /* 0x000ea2000c1e9b00 */
[----:B------:R-:W-:Y:S02]  /*16d0*/  VIADD R15, R15, 0x1 ;  /* 0x000000010f0f7836 */ /* 0x000fe40000000000 */
[----:B------:R-:W-:Y:S02]  /*16e0*/  VIADD R21, R21, 0x1 ;  /* 0x0000000115157836 */ /* 0x000fe40000000000 */
[----:B--2---:R-:W-:-:S04]  /*16f0*/  IMAD.WIDE.U32 R18, P2, R4, R11, R18 ;  /* 0x0000000b04127225 */ /* 0x004fc80007840012 */
[----:B------:R-:W-:Y:S02]  /*1700*/  IMAD R23, R4, R13, RZ ;  /* 0x0000000d04177224 */ /* 0x000fe400078e02ff */
[CC--:B------:R-:W-:Y:S02]  /*1710*/  IMAD R16, R5.reuse, R11.reuse, RZ ;  /* 0x0000000b05107224 */ /* 0x0c0fe400078e02ff */
[----:B------:R-:W-:Y:S01]  /*1720*/  IMAD.HI.U32 R25, R5, R11, RZ ;  /* 0x0000000b05197227 */ /* 0x000fe200078e00ff */
[----:B------:R-:W-:-:S03]  /*1730*/  IADD3 R19, P0, PT, R23, R19, RZ ;  /* 0x0000001317137210 */ /* 0x000fc60007f1e0ff */
[----:B------:R-:W-:Y:S01]  /*1740*/  IMAD R23, R14, 0x8, R1 ;  /* 0x000000080e177824 */ /* 0x000fe200078e0201 */
[----:B------:R-:W-:Y:S01]  /*1750*/  IADD3 R19, P1, PT, R16, R19, RZ ;  /* 0x0000001310137210 */ /* 0x000fe20007f3e0ff */
[----:B------:R-:W-:-:S04]  /*1760*/  IMAD.HI.U32 R16, R4, R13, RZ ;  /* 0x0000000d04107227 */ /* 0x000fc800078e00ff */
[----:B------:R-:W-:Y:S01]  /*1770*/  IMAD.X R4, RZ, RZ, R16, P2 ;  /* 0x000000ffff047224 */ /* 0x000fe200010e0610 */
[----:B------:R0:W-:Y:S01]  /*1780*/  STL.64 [R23], R18 ;  /* 0x0000001217007387 */ /* 0x0001e20000100a00 */
[----:B------:R-:W-:-:S03]  /*1790*/  IMAD.HI.U32 R16, R5, R13, RZ ;  /* 0x0000000d05107227 */ /* 0x000fc600078e00ff */
[----:B------:R-:W-:Y:S01]  /*17a0*/  IADD3.X R4, P0, PT, R25, R4, RZ, P0, !PT ;  /* 0x0000000419047210 */ /* 0x000fe2000071e4ff */
[----:B------:R-:W-:Y:S02]  /*17b0*/  IMAD R5, R5, R13, RZ ;  /* 0x0000000d05057224 */ /* 0x000fe400078e02ff */
[----:B------:R-:W-:-:S03]  /*17c0*/  VIADD R14, R14, 0x1 ;  /* 0x000000010e0e7836 */ /* 0x000fc60000000000 */
[----:B------:R-:W-:Y:S01]  /*17d0*/  IADD3.X R5, P1, PT, R5, R4, RZ, P1, !PT ;  /* 0x0000000405057210 */ /* 0x000fe20000f3e4ff */
[----:B------:R-:W-:Y:S01]  /*17e0*/  IMAD.X R4, RZ, RZ, R16, P0 ;  /* 0x000000ffff047224 */ /* 0x000fe200000e0610 */
[----:B------:R-:W-:-:S03]  /*17f0*/  ISETP.NE.AND P0, PT, R15, -0xf, PT ;  /* 0xfffffff10f00780c */ /* 0x000fc60003f05270 */
[----:B------:R-:W-:Y:S02]  /*1800*/  IMAD.X R4, RZ, RZ, R4, P1 ;  /* 0x000000ffff047224 */ /* 0x000fe400008e0604 */
[----:B0-----:R-:W-:Y:S02]  /*1810*/  IMAD.MOV.U32 R18, RZ, RZ, R5 ;  /* 0x000000ffff127224 */ /* 0x001fe400078e0005 */
[----:B------:R-:W-:-:S06]  /*1820*/  IMAD.MOV.U32 R19, RZ, RZ, R4 ;  /* 0x000000ffff137224 */ /* 0x000fcc00078e0004 */
[----:B------:R-:W-:Y:S05]  /*1830*/  @P0 BRA `(.L_x_27) ;  /* 0xfffffffc00940947 */ /* 0x000fea000383ffff */
[----:B------:R-:W-:Y:S05]  /*1840*/  BSYNC.RECONVERGENT B2 ;  /* 0x0000000000027941 */ /* 0x000fea0003800200 */
.L_x_26:
[----:B------:R-:W-:-:S07]  /*1850*/  IMAD.MOV.U32 R21, RZ, RZ, R0 ;  /* 0x000000ffff157224 */ /* 0x000fce00078e0000 */
.L_x_25:
[----:B------:R-:W-:Y:S05]  /*1860*/  BSYNC.RECONVERGENT B1 ;  /* 0x0000000000017941 */ /* 0x000fea0003800200 */
.L_x_24:
[----:B------:R-:W-:Y:S01]  /*1870*/  LOP3.LUT P0, R23, R6, 0x3f, RZ, 0xc0, !PT ;  /* 0x0000003f06177812 */ /* 0x000fe2000780c0ff */
[----:B------:R-:W-:-:S04]  /*1880*/  IMAD.IADD R0, R7, 0x1, R21 ;  /* 0x0000000107007824 */ /* 0x000fc800078e0215 */
[----:B------:R-:W-:-:S05]  /*1890*/  IMAD.U32 R21, R0, 0x8, R1 ;  /* 0x0000000800157824 */ /* 0x000fca00078e0001 */
[----:B------:R0:W-:Y:S04]  /*18a0*/  STL.64 [R21+-0x78], R18 ;  /* 0xffff881215007387 */ /* 0x0001e80000100a00 */
[----:B------:R-:W2:Y:S04]  /*18b0*/  @P0 LDL.64 R8, [R1+0x8] ;  /* 0x0000080001080983 */ /* 0x000ea80000100a00 */
[----:B------:R-:W3:Y:S04]  /*18c0*/  LDL.64 R2, [R1+0x10] ;  /* 0x0000100001027983 */ /* 0x000ee80000100a00 */
[----:B------:R-:W4:Y:S01]  /*18d0*/  LDL.64 R4, [R1+0x18] ;  /* 0x0000180001047983 */ /* 0x000f220000100a00 */
[----:B------:R-:W-:Y:S01]  /*18e0*/  @P0 LOP3.LUT R0, R23, 0x3f, RZ, 0x3c, !PT ;  /* 0x0000003f17000812 */ /* 0x000fe200078e3cff */
[----:B------:R-:W-:Y:S01]  /*18f0*/  BSSY.RECONVERGENT B1, `(.L_x_28) ;  /* 0x0000034000017945 */ /* 0x000fe20003800200 */
[----:B--2---:R-:W-:-:S02]  /*1900*/  @P0 SHF.R.U64 R7, R8, 0x1, R9 ;  /* 0x0000000108070819 */ /* 0x004fc40000001209 */
[----:B------:R-:W-:Y:S02]  /*1910*/  @P0 SHF.R.U32.HI R9, RZ, 0x1, R9 ;  /* 0x00000001ff090819 */ /* 0x000fe40000011609 */
[CC--:B---3--:R-:W-:Y:S02]  /*1920*/  @P0 SHF.L.U32 R11, R2.reuse, R23.reuse, RZ ;  /* 0x00000017020b0219 */ /* 0x0c8fe400000006ff */
[----:B------:R-:W-:Y:S02]  /*1930*/  @P0 SHF.R.U64 R6, R7, R0, R9 ;  /* 0x0000000007060219 */ /* 0x000fe40000001209 */
[--C-:B------:R-:W-:Y:S02]  /*1940*/  @P0 SHF.R.U32.HI R15, RZ, 0x1, R3.reuse ;  /* 0x00000001ff0f0819 */ /* 0x100fe40000011603 */
[C-C-:B------:R-:W-:Y:S02]  /*1950*/  @P0 SHF.R.U64 R13, R2.reuse, 0x1, R3.reuse ;  /* 0x00000001020d0819 */ /* 0x140fe40000001203 */
[----:B------:R-:W-:-:S02]  /*1960*/  @P0 SHF.L.U64.HI R8, R2, R23, R3 ;  /* 0x0000001702080219 */ /* 0x000fc40000010203 */
[----:B------:R-:W-:Y:S02]  /*1970*/  @P0 SHF.R.U32.HI R7, RZ, R0, R9 ;  /* 0x00000000ff070219 */ /* 0x000fe40000011609 */
[----:B------:R-:W-:Y:S02]  /*1980*/  @P0 LOP3.LUT R2, R11, R6, RZ, 0xfc, !PT ;  /* 0x000000060b020212 */ /* 0x000fe400078efcff */
[----:B----4-:R-:W-:Y:S02]  /*1990*/  @P0 SHF.L.U32 R9, R4, R23, RZ ;  /* 0x0000001704090219 */ /* 0x010fe400000006ff */
[----:B------:R-:W-:Y:S02]  /*19a0*/  @P0 SHF.R.U64 R14, R13, R0, R15 ;  /* 0x000000000d0e0219 */ /* 0x000fe4000000120f */
[----:B------:R-:W-:Y:S01]  /*19b0*/  @P0 LOP3.LUT R3, R8, R7, RZ, 0xfc, !PT ;  /* 0x0000000708030212 */ /* 0x000fe200078efcff */
[----:B------:R-:W-:Y:S01]  /*19c0*/  IMAD.SHL.U32 R8, R2, 0x4, RZ ;  /* 0x0000000402087824 */ /* 0x000fe200078e00ff */
[----:B------:R-:W-:-:S02]  /*19d0*/  @P0 SHF.L.U64.HI R7, R4, R23, R5 ;  /* 0x0000001704070219 */ /* 0x000fc40000010205 */
[----:B------:R-:W-:Y:S02]  /*19e0*/  @P0 LOP3.LUT R4, R9, R14, RZ, 0xfc, !PT ;  /* 0x0000000e09040212 */ /* 0x000fe400078efcff */
[----:B------:R-:W-:Y:S02]  /*19f0*/  @P0 SHF.R.U32.HI R0, RZ, R0, R15 ;  /* 0x00000000ff000219 */ /* 0x000fe4000001160f */
[----:B------:R-:W-:Y:S02]  /*1a00*/  SHF.L.U64.HI R9, R2, 0x2, R3 ;  /* 0x0000000202097819 */ /* 0x000fe40000010203 */
[----:B------:R-:W-:Y:S02]  /*1a10*/  @P0 LOP3.LUT R5, R7, R0, RZ, 0xfc, !PT ;  /* 0x0000000007050212 */ /* 0x000fe400078efcff */
[----:B------:R-:W-:Y:S02]  /*1a20*/  SHF.L.W.U32.HI R3, R3, 0x2, R4 ;  /* 0x0000000203037819 */ /* 0x000fe40000010e04 */
[----:B------:R-:W-:-:S02]  /*1a30*/  IADD3 RZ, P0, PT, RZ, -R8, RZ ;  /* 0x80000008ffff7210 */ /* 0x000fc40007f1e0ff */
[----:B------:R-:W-:Y:S02]  /*1a40*/  LOP3.LUT R0, RZ, R9, RZ, 0x33, !PT ;  /* 0x00000009ff007212 */ /* 0x000fe400078e33ff */
[----:B------:R-:W-:Y:S02]  /*1a50*/  SHF.L.W.U32.HI R4, R4, 0x2, R5 ;  /* 0x0000000204047819 */ /* 0x000fe40000010e05 */
[----:B------:R-:W-:Y:S02]  /*1a60*/  LOP3.LUT R2, RZ, R3, RZ, 0x33, !PT ;  /* 0x00000003ff027212 */ /* 0x000fe400078e33ff */
[----:B------:R-:W-:Y:S02]  /*1a70*/  IADD3.X R6, P0, PT, RZ, R0, RZ, P0, !PT ;  /* 0x00000000ff067210 */ /* 0x000fe4000071e4ff */
[----:B------:R-:W-:Y:S02]  /*1a80*/  LOP3.LUT R7, RZ, R4, RZ, 0x33, !PT ;  /* 0x00000004ff077212 */ /* 0x000fe400078e33ff */
[----:B------:R-:W-:-:S02]  /*1a90*/  IADD3.X R0, P1, PT, RZ, R2, RZ, P0, !PT ;  /* 0x00000002ff007210 */ /* 0x000fc4000073e4ff */
[----:B------:R-:W-:-:S03]  /*1aa0*/  ISETP.GT.U32.AND P2, PT, R3, -0x1, PT ;  /* 0xffffffff0300780c */ /* 0x000fc60003f44070 */
[----:B------:R-:W-:Y:S01]  /*1ab0*/  IMAD.X R7, RZ, RZ, R7, P1 ;  /* 0x000000ffff077224 */ /* 0x000fe200008e0607 */
[----:B------:R-:W-:-:S04]  /*1ac0*/  ISETP.GT.AND.EX P0, PT, R4, -0x1, PT, P2 ;  /* 0xffffffff0400780c */ /* 0x000fc80003f04320 */
[----:B------:R-:W-:Y:S02]  /*1ad0*/  SEL R2, R4, R7, P0 ;  /* 0x0000000704027207 */ /* 0x000fe40000000000 */
[----:B------:R-:W-:Y:S02]  /*1ae0*/  SEL R13, R3, R0, P0 ;  /* 0x00000000030d7207 */ /* 0x000fe40000000000 */
[----:B------:R-:W-:Y:S02]  /*1af0*/  ISETP.NE.U32.AND P1, PT, R2, RZ, PT ;  /* 0x000000ff0200720c */ /* 0x000fe40003f25070 */
[----:B------:R-:W-:Y:S02]  /*1b00*/  SEL R9, R9, R6, P0 ;  /* 0x0000000609097207 */ /* 0x000fe40000000000 */
[----:B------:R-:W-:Y:S01]  /*1b10*/  SEL R3, R13, R2, !P1 ;  /* 0x000000020d037207 */ /* 0x000fe20004800000 */
[----:B------:R-:W-:-:S05]  /*1b20*/  @!P0 IMAD.MOV R8, RZ, RZ, -R8 ;  /* 0x000000ffff088224 */ /* 0x000fca00078e0a08 */
[----:B------:R-:W1:Y:S02]  /*1b30*/  FLO.U32 R3, R3 ;  /* 0x0000000300037300 */ /* 0x000e6400000e0000 */
[C---:B-1----:R-:W-:Y:S02]  /*1b40*/  IADD3 R7, PT, PT, -R3.reuse, 0x1f, RZ ;  /* 0x0000001f03077810 */ /* 0x042fe40007ffe1ff */
[----:B------:R-:W-:-:S03]  /*1b50*/  IADD3 R0, PT, PT, -R3, 0x3f, RZ ;  /* 0x0000003f03007810 */ /* 0x000fc60007ffe1ff */
[----:B------:R-:W-:-:S05]  /*1b60*/  @P1 IMAD.MOV R0, RZ, RZ, R7 ;  /* 0x000000ffff001224 */ /* 0x000fca00078e0207 */
[----:B------:R-:W-:-:S13]  /*1b70*/  ISETP.NE.AND P1, PT, R0, RZ, PT ;  /* 0x000000ff0000720c */ /* 0x000fda0003f25270 */
[----:B0-----:R-:W-:Y:S05]  /*1b80*/  @!P1 BRA `(.L_x_29) ;  /* 0x0000000000289947 */ /* 0x001fea0003800000 */
[--C-:B------:R-:W-:Y:S02]  /*1b90*/  SHF.R.U64 R7, R8, 0x1, R9.reuse ;  /* 0x0000000108077819 */ /* 0x100fe40000001209 */
[C---:B------:R-:W-:Y:S02]  /*1ba0*/  LOP3.LUT R3, R0.reuse, 0x3f, RZ, 0xc0, !PT ;  /* 0x0000003f00037812 */ /* 0x040fe400078ec0ff */
[----:B------:R-:W-:Y:S02]  /*1bb0*/  SHF.R.U32.HI R9, RZ, 0x1, R9 ;  /* 0x00000001ff097819 */ /* 0x000fe40000011609 */
[----:B------:R-:W-:Y:S02]  /*1bc0*/  LOP3.LUT R6, R0, 0x3f, RZ, 0xc, !PT ;  /* 0x0000003f00067812 */ /* 0x000fe400078e0cff */
[CC--:B------:R-:W-:Y:S02]  /*1bd0*/  SHF.L.U64.HI R11, R13.reuse, R3.reuse, R2 ;  /* 0x000000030d0b7219 */ /* 0x0c0fe40000010202 */
[----:B------:R-:W-:-:S02]  /*1be0*/  SHF.L.U32 R3, R13, R3, RZ ;  /* 0x000000030d037219 */ /* 0x000fc400000006ff */
[-CC-:B------:R-:W-:Y:S02]  /*1bf0*/  SHF.R.U64 R2, R7, R6.reuse, R9.reuse ;  /* 0x0000000607027219 */ /* 0x180fe40000001209 */
[----:B------:R-:W-:Y:S02]  /*1c00*/  SHF.R.U32.HI R6, RZ, R6, R9 ;  /* 0x00000006ff067219 */ /* 0x000fe40000011609 */
[----:B------:R-:W-:Y:S02]  /*1c10*/  LOP3.LUT R13, R3, R2, RZ, 0xfc, !PT ;  /* 0x00000002030d7212 */ /* 0x000fe400078efcff */
[----:B------:R-:W-:-:S07]  /*1c20*/  LOP3.LUT R2, R11, R6, RZ, 0xfc, !PT ;  /* 0x000000060b027212 */ /* 0x000fce00078efcff */
.L_x_29:
[----:B------:R-:W-:Y:S05]  /*1c30*/  BSYNC.RECONVERGENT B1 ;  /* 0x0000000000017941 */ /* 0x000fea0003800200 */
.L_x_28:
[----:B------:R-:W-:Y:S01]  /*1c40*/  IMAD.WIDE.U32 R8, R13, 0x2168c235, RZ ;  /* 0x2168c2350d087825 */ /* 0x000fe200078e00ff */
[----:B------:R-:W-:-:S03]  /*1c50*/  SHF.R.U32.HI R5, RZ, 0x1e, R5 ;  /* 0x0000001eff057819 */ /* 0x000fc60000011605 */
[----:B------:R-:W-:Y:S01]  /*1c60*/  IMAD.MOV.U32 R6, RZ, RZ, R9 ;  /* 0x000000ffff067224 */ /* 0x000fe200078e0009 */
[----:B------:R-:W-:Y:S01]  /*1c70*/  IADD3 RZ, P1, PT, R8, R8, RZ ;  /* 0x0000000808ff7210 */ /* 0x000fe20007f3e0ff */
[----:B------:R-:W-:Y:S01]  /*1c80*/  IMAD.MOV.U32 R7, RZ, RZ, RZ ;  /* 0x000000ffff077224 */ /* 0x000fe200078e00ff */
[----:B------:R-:W-:Y:S01]  /*1c90*/  LEA.HI R4, R4, R5, RZ, 0x1 ;  /* 0x0000000504047211 */ /* 0x000fe200078f08ff */
[----:B------:R-:W-:-:S04]  /*1ca0*/  IMAD.HI.U32 R3, R2, -0x36f0255e, RZ ;  /* 0xc90fdaa202037827 */ /* 0x000fc800078e00ff */
[----:B------:R-:W-:-:S04]  /*1cb0*/  IMAD.WIDE.U32 R6, R13, -0x36f0255e, R6 ;  /* 0xc90fdaa20d067825 */ /* 0x000fc800078e0006 */
[C---:B------:R-:W-:Y:S02]  /*1cc0*/  IMAD R9, R2.reuse, -0x36f0255e, RZ ;  /* 0xc90fdaa202097824 */ /* 0x040fe400078e02ff */
[----:B------:R-:W-:-:S04]  /*1cd0*/  IMAD.WIDE.U32 R6, P2, R2, 0x2168c235, R6 ;  /* 0x2168c23502067825 */ /* 0x000fc80007840006 */
[----:B------:R-:W-:Y:S01]  /*1ce0*/  IMAD.X R2, RZ, RZ, R3, P2 ;  /* 0x000000ffff027224 */ /* 0x000fe200010e0603 */
[----:B------:R-:W-:Y:S02]  /*1cf0*/  IADD3 R3, P2, PT, R9, R7, RZ ;  /* 0x0000000709037210 */ /* 0x000fe40007f5e0ff */
[----:B------:R-:W-:Y:S02]  /*1d00*/  IADD3.X RZ, P1, PT, R6, R6, RZ, P1, !PT ;  /* 0x0000000606ff7210 */ /* 0x000fe40000f3e4ff */
[C---:B------:R-:W-:Y:S01]  /*1d10*/  ISETP.GT.U32.AND P3, PT, R3.reuse, RZ, PT ;  /* 0x000000ff0300720c */ /* 0x040fe20003f64070 */
[----:B------:R-:W-:Y:S01]  /*1d20*/  IMAD.X R2, RZ, RZ, R2, P2 ;  /* 0x000000ffff027224 */ /* 0x000fe200010e0602 */
[----:B------:R-:W-:-:S04]  /*1d30*/  IADD3.X R6, P2, PT, R3, R3, RZ, P1, !PT ;  /* 0x0000000303067210 */ /* 0x000fc80000f5e4ff */
[C---:B------:R-:W-:Y:S01]  /*1d40*/  ISETP.GT.AND.EX P1, PT, R2.reuse, RZ, PT, P3 ;  /* 0x000000ff0200720c */ /* 0x040fe20003f24330 */
[----:B------:R-:W-:-:S03]  /*1d50*/  IMAD.X R7, R2, 0x1, R2, P2 ;  /* 0x0000000102077824 */ /* 0x000fc600010e0602 */
[----:B------:R-:W-:Y:S02]  /*1d60*/  SEL R6, R6, R3, P1 ;  /* 0x0000000306067207 */ /* 0x000fe40000800000 */
[----:B------:R-:W-:Y:S02]  /*1d70*/  SEL R3, R7, R2, P1 ;  /* 0x0000000207037207 */ /* 0x000fe40000800000 */
[----:B------:R-:W-:Y:S02]  /*1d80*/  IADD3 R2, P2, PT, R6, 0x1, RZ ;  /* 0x0000000106027810 */ /* 0x000fe40007f5e0ff */
[----:B------:R-:W-:Y:S02]  /*1d90*/  SEL R7, RZ, 0xffffffff, !P1 ;  /* 0xffffffffff077807 */ /* 0x000fe40004800000 */
[----:B------:R-:W-:Y:S01]  /*1da0*/  LOP3.LUT P1, R17, R17, 0x80000000, RZ, 0xc0, !PT ;  /* 0x8000000011117812 */ /* 0x000fe2000782c0ff */
[----:B------:R-:W-:Y:S02]  /*1db0*/  IMAD.X R3, RZ, RZ, R3, P2 ;  /* 0x000000ffff037224 */ /* 0x000fe400010e0603 */
[----:B------:R-:W-:Y:S01]  /*1dc0*/  IMAD.IADD R0, R7, 0x1, -R0 ;  /* 0x0000000107007824 */ /* 0x000fe200078e0a00 */
[----:B------:R-:W-:-:S02]  /*1dd0*/  @!P0 LOP3.LUT R17, R17, 0x80000000, RZ, 0x3c, !PT ;  /* 0x8000000011118812 */ /* 0x000fc400078e3cff */
[----:B------:R-:W-:Y:S01]  /*1de0*/  SHF.R.U64 R2, R2, 0xa, R3 ;  /* 0x0000000a02027819 */ /* 0x000fe20000001203 */
[----:B------:R-:W-:-:S03]  /*1df0*/  IMAD.SHL.U32 R0, R0, 0x100000, RZ ;  /* 0x0010000000007824 */ /* 0x000fc600078e00ff */
[----:B------:R-:W-:-:S03]  /*1e00*/  IADD3 R2, P2, PT, R2, 0x1, RZ ;  /* 0x0000000102027810 */ /* 0x000fc60007f5e0ff */
[----:B------:R-:W-:Y:S01]  /*1e10*/  @P1 IMAD.MOV R4, RZ, RZ, -R4 ;  /* 0x000000ffff041224 */ /* 0x000fe200078e0a04 */
[----:B------:R-:W-:-:S04]  /*1e20*/  LEA.HI.X R3, R3, RZ, RZ, 0x16, P2 ;  /* 0x000000ff03037211 */ /* 0x000fc800010fb4ff */
[--C-:B------:R-:W-:Y:S02]  /*1e30*/  SHF.R.U64 R2, R2, 0x1, R3.reuse ;  /* 0x0000000102027819 */ /* 0x100fe40000001203 */
[----:B------:R-:W-:Y:S02]  /*1e40*/  SHF.R.U32.HI R3, RZ, 0x1, R3 ;  /* 0x00000001ff037819 */ /* 0x000fe40000011603 */
[----:B------:R-:W-:-:S04]  /*1e50*/  IADD3 R11, P2, P3, RZ, RZ, R2 ;  /* 0x000000ffff0b7210 */ /* 0x000fc80007b5e002 */
[----:B------:R-:W-:-:S04]  /*1e60*/  IADD3.X R0, PT, PT, R0, 0x3fe00000, R3, P2, P3 ;  /* 0x3fe0000000007810 */ /* 0x000fc800017e6403 */
[----:B------:R-:W-:-:S07]  /*1e70*/  LOP3.LUT R14, R0, R17, RZ, 0xfc, !PT ;  /* 0x00000011000e7212 */ /* 0x000fce00078efcff */
.L_x_23:
[----:B------:R-:W-:Y:S02]  /*1e80*/  IMAD.MOV.U32 R13, RZ, RZ, 0x0 ;  /* 0x00000000ff0d7424 */ /* 0x000fe400078e00ff */
[----:B------:R-:W-:Y:S02]  /*1e90*/  IMAD.MOV.U32 R0, RZ, RZ, R4 ;  /* 0x000000ffff007224 */ /* 0x000fe400078e0004 */
[----:B------:R-:W-:Y:S02]  /*1ea0*/  IMAD.MOV.U32 R2, RZ, RZ, R11 ;  /* 0x000000ffff027224 */ /* 0x000fe400078e000b */
[----:B------:R-:W-:Y:S01]  /*1eb0*/  IMAD.MOV.U32 R3, RZ, RZ, R14 ;  /* 0x000000ffff037224 */ /* 0x000fe200078e000e */
[----:B------:R-:W-:Y:S06]  /*1ec0*/  RET.REL.NODEC R12 `(_Z4calcPfii) ;  /* 0xffffffe00c4c7950 */ /* 0x000fec0003c3ffff */
.L_x_30:
[----:B------:R-:W-:-:S00]  /*1ed0*/  BRA `(.L_x_30) ;  /* 0xfffffffc00fc7947 */ /* 0x000fc0000383ffff */
[----:B------:R-:W-:-:S00]  /*1ee0*/  NOP ;  /* 0x0000000000007918 */ /* 0x000fc00000000000 */
        /* <DEDUP_REMOVED lines=9> */
.L_x_32:


//--------------------- .nv.global.init           --------------------------
	.section	.nv.global.init,"aw",@progbits
	.align	16
.nv.global.init:
	.type		__cudart_sin_cos_coeffs,@object
	.size		__cudart_sin_cos_coeffs,(__cudart_i2opi_d - __cudart_sin_cos_coeffs)
__cudart_sin_cos_coeffs:
        /*0000*/ 	.byte	0x46, 0xd2, 0xb0, 0x2c, 0xf1, 0xe5, 0x5a, 0xbe, 0x92, 0xe3, 0xac, 0x69, 0xe3, 0x1d, 0xc7, 0x3e
        /*0010*/ 	.byte	0xa1, 0x62, 0xdb, 0x19, 0xa0, 0x01, 0x2a, 0xbf, 0x18, 0x08, 0x11, 0x11, 0x11, 0x11, 0x81, 0x3f
        /*0020*/ 	.byte	0x54, 0x55, 0x55, 0x55, 0x55, 0x55, 0xc5, 0xbf, 0x00, 0x00, 0x00, 0x00, 0x00, 0x00, 0x00, 0x00
        /*0030*/ 	.byte	0x00, 0x00, 0x00, 0x00, 0x00, 0x00, 0x00, 0x00, 0x64, 0x81, 0xfd, 0x20, 0x83, 0xff, 0xa8, 0xbd
        /*0040*/ 	.byte	0x28, 0x85, 0xef, 0xc1, 0xa7, 0xee, 0x21, 0x3e, 0xd9, 0xe6, 0x06, 0x8e, 0x4f, 0x7e, 0x92, 0xbe
        /*0050*/ 	.byte	0xe9, 0xbc, 0xdd, 0x19, 0xa0, 0x01, 0xfa, 0x3e, 0x47, 0x5d, 0xc1, 0x16, 0x6c, 0xc1, 0x56, 0xbf
        /*0060*/ 	.byte	0x51, 0x55, 0x55, 0x55, 0x55, 0x55, 0xa5, 0x3f, 0x00, 0x00, 0x00, 0x00, 0x00, 0x00, 0xe0, 0xbf
        /*0070*/ 	.byte	0x00, 0x00, 0x00, 0x00, 0x00, 0x00, 0xf0, 0x3f, 0x00, 0x00, 0x00, 0x00, 0x00, 0x00, 0x00, 0x00
	.type		__cudart_i2opi_d,@object
	.size		__cudart_i2opi_d,(.L_0 - __cudart_i2opi_d)
__cudart_i2opi_d:
        /* <DEDUP_REMOVED lines=9> */
.L_0:


//--------------------- .nv.shared.reserved.0     --------------------------
	.section	.nv.shared.reserved.0,"aw",@nobits
	.weak		__nv_reservedSMEM_offset_0_alias
	.size		__nv_reservedSMEM_offset_0_alias, 0, 64
	.other		__nv_reservedSMEM_offset_0_alias,@"STO_CUDA_RESERVED_SHARED STV_DEFAULT"
__nv_reservedSMEM_offset_0_alias:
	.zero		0
	.zero		64


//--------------------- .nv.constant0._Z4calcPfii --------------------------
	.section	.nv.constant0._Z4calcPfii,"a",@progbits
	.sectionflags	@""
	.align	4
.nv.constant0._Z4calcPfii:
	.zero		912


//--------------------- SYMBOLS --------------------------

	.type		.nv.reservedSmem.offset0,@object
	.size		.nv.reservedSmem.offset0,0x4
